	.target	sm_90a

	.elftype	@"ET_EXEC"


//--------------------- .note.nv.tkinfo           --------------------------
	.section	.note.nv.tkinfo,"",@"SHT_NOTE"
	.sectionflags	@"SHF_NOTE_NV_TKINFO"
	.tkinfo
        /*0018*/ 	.word	0x00000002
        /*0030*/ 	.string	""
        /*0030*/ 	.string	"ptxas"
        /*0030*/ 	.string	"Cuda compilation tools, release 13.0, V13.0.88"
        /*0030*/ 	.string	"Build cuda_13.0.r13.0/compiler.36424714_0"
        /*0030*/ 	.string	"-arch sm_90a -m 64 "



//--------------------- .note.nv.cuinfo           --------------------------
	.section	.note.nv.cuinfo,"",@"SHT_NOTE"
	.sectionflags	@"SHF_NOTE_NV_CUINFO"
        /*0018*/ 	.short	0x0002
        /*001a*/ 	.short	0x005a
        /*001c*/ 	.short	0x0082
	.zero		2


//--------------------- .nv.info                  --------------------------
	.section	.nv.info,"",@"SHT_CUDA_INFO"
	.align	4


	//----- nvinfo : EIATTR_REGCOUNT
	.align		4
        /*0000*/ 	.byte	0x04, 0x2f
        /*0002*/ 	.short	(.L_12 - .L_11)
	.align		4
.L_11:
        /*0004*/ 	.word	index@(_ZN7cutlass13device_kernelINS_4conv6kernel13ConvUniversalINS1_16ConvProblemShapeILNS1_8OperatorE0ELi3EEENS1_10collective14CollectiveConvINS1_46MainloopSm90TmaGmmaWarpSpecializedImplicitGemmILS5_0ELi18ELi3EN4cute5tupleIJNSA_1CILi1EEESD_SD_EEENS1_36KernelImplicitTmaWarpSpecializedSm90ELi1EEENSB_IJNSC_ILi64EEENSC_ILi128EEENSB_IJNSC_ILi32EEEEEEEEENS_6half_tESM_NSA_8TiledMMAINSA_8MMA_AtomIJNSA_4SM904GMMA26MMA_64x128x16_F32F16F16_SSILNSQ_5MajorE0ELSS_0ELNSQ_7ScaleInE1ELST_1EEEEEENSA_6LayoutISE_NSB_IJNSC_ILi0EEESX_SX_EEEEENSB_IJNSA_10UnderscoreES10_S10_EEEEENS7_6detail26Sm90ImplicitGemmTileTraitsINSA_20SM90_TMA_LOAD_IM2COLENSA_14ComposedLayoutINSA_7SwizzleILi2ELi4ELi3EEENSA_18smem_ptr_flag_bitsILi16EEENSW_INSB_IJNSB_IJNSC_ILi8EEES1B_EEENSB_IJSJ_SD_EEENSB_IJSD_NSC_ILi18EEEEEEEEENSB_IJNSB_IJSJ_NSC_ILi256EEEEEENSB_IJSD_SX_EEENSB_IJSX_NSC_ILi2048EEEEEEEEEEEEEvEENS14_INSA_13SM90_TMA_LOADENS16_IS18_S1A_NSW_INSB_IJNSB_IJS1B_NSC_ILi16EEEEEES1D_S1F_EEENSB_IJS1I_S1J_NSB_IJSX_NSC_ILi4096EEEEEEEEEEEEEvEEEENS_8epilogue10collective6detail29Sm90TmaWarpSpecializedAdapterINS22_15DefaultEpilogueISM_NSB_IJNSB_IJllllEEESD_SX_EEES27_NS21_6thread17LinearCombinationISM_Li1EffLNS28_9ScaleType4KindE0ELNS_15FloatRoundStyleE2ESM_EENS_4gemm15EpilogueDefaultEEEEEvvEEEEvNT_6ParamsE)
        /*0008*/ 	.word	0x0000005a


	//----- nvinfo : EIATTR_FRAME_SIZE
	.align		4
.L_12:
        /*000c*/ 	.byte	0x04, 0x11
        /*000e*/ 	.short	(.L_14 - .L_13)
	.align		4
.L_13:
        /*0010*/ 	.word	index@(_ZN7cutlass13device_kernelINS_4conv6kernel13ConvUniversalINS1_16ConvProblemShapeILNS1_8OperatorE0ELi3EEENS1_10collective14CollectiveConvINS1_46MainloopSm90TmaGmmaWarpSpecializedImplicitGemmILS5_0ELi18ELi3EN4cute5tupleIJNSA_1CILi1EEESD_SD_EEENS1_36KernelImplicitTmaWarpSpecializedSm90ELi1EEENSB_IJNSC_ILi64EEENSC_ILi128EEENSB_IJNSC_ILi32EEEEEEEEENS_6half_tESM_NSA_8TiledMMAINSA_8MMA_AtomIJNSA_4SM904GMMA26MMA_64x128x16_F32F16F16_SSILNSQ_5MajorE0ELSS_0ELNSQ_7ScaleInE1ELST_1EEEEEENSA_6LayoutISE_NSB_IJNSC_ILi0EEESX_SX_EEEEENSB_IJNSA_10UnderscoreES10_S10_EEEEENS7_6detail26Sm90ImplicitGemmTileTraitsINSA_20SM90_TMA_LOAD_IM2COLENSA_14ComposedLayoutINSA_7SwizzleILi2ELi4ELi3EEENSA_18smem_ptr_flag_bitsILi16EEENSW_INSB_IJNSB_IJNSC_ILi8EEES1B_EEENSB_IJSJ_SD_EEENSB_IJSD_NSC_ILi18EEEEEEEEENSB_IJNSB_IJSJ_NSC_ILi256EEEEEENSB_IJSD_SX_EEENSB_IJSX_NSC_ILi2048EEEEEEEEEEEEEvEENS14_INSA_13SM90_TMA_LOADENS16_IS18_S1A_NSW_INSB_IJNSB_IJS1B_NSC_ILi16EEEEEES1D_S1F_EEENSB_IJS1I_S1J_NSB_IJSX_NSC_ILi4096EEEEEEEEEEEEEvEEEENS_8epilogue10collective6detail29Sm90TmaWarpSpecializedAdapterINS22_15DefaultEpilogueISM_NSB_IJNSB_IJllllEEESD_SX_EEES27_NS21_6thread17LinearCombinationISM_Li1EffLNS28_9ScaleType4KindE0ELNS_15FloatRoundStyleE2ESM_EENS_4gemm15EpilogueDefaultEEEEEvvEEEEvNT_6ParamsE)
        /*0014*/ 	.word	0x00000000


	//----- nvinfo : EIATTR_MIN_STACK_SIZE
	.align		4
.L_14:
        /*0018*/ 	.byte	0x04, 0x12
        /*001a*/ 	.short	(.L_16 - .L_15)
	.align		4
.L_15:
        /*001c*/ 	.word	index@(_ZN7cutlass13device_kernelINS_4conv6kernel13ConvUniversalINS1_16ConvProblemShapeILNS1_8OperatorE0ELi3EEENS1_10collective14CollectiveConvINS1_46MainloopSm90TmaGmmaWarpSpecializedImplicitGemmILS5_0ELi18ELi3EN4cute5tupleIJNSA_1CILi1EEESD_SD_EEENS1_36KernelImplicitTmaWarpSpecializedSm90ELi1EEENSB_IJNSC_ILi64EEENSC_ILi128EEENSB_IJNSC_ILi32EEEEEEEEENS_6half_tESM_NSA_8TiledMMAINSA_8MMA_AtomIJNSA_4SM904GMMA26MMA_64x128x16_F32F16F16_SSILNSQ_5MajorE0ELSS_0ELNSQ_7ScaleInE1ELST_1EEEEEENSA_6LayoutISE_NSB_IJNSC_ILi0EEESX_SX_EEEEENSB_IJNSA_10UnderscoreES10_S10_EEEEENS7_6detail26Sm90ImplicitGemmTileTraitsINSA_20SM90_TMA_LOAD_IM2COLENSA_14ComposedLayoutINSA_7SwizzleILi2ELi4ELi3EEENSA_18smem_ptr_flag_bitsILi16EEENSW_INSB_IJNSB_IJNSC_ILi8EEES1B_EEENSB_IJSJ_SD_EEENSB_IJSD_NSC_ILi18EEEEEEEEENSB_IJNSB_IJSJ_NSC_ILi256EEEEEENSB_IJSD_SX_EEENSB_IJSX_NSC_ILi2048EEEEEEEEEEEEEvEENS14_INSA_13SM90_TMA_LOADENS16_IS18_S1A_NSW_INSB_IJNSB_IJS1B_NSC_ILi16EEEEEES1D_S1F_EEENSB_IJS1I_S1J_NSB_IJSX_NSC_ILi4096EEEEEEEEEEEEEvEEEENS_8epilogue10collective6detail29Sm90TmaWarpSpecializedAdapterINS22_15DefaultEpilogueISM_NSB_IJNSB_IJllllEEESD_SX_EEES27_NS21_6thread17LinearCombinationISM_Li1EffLNS28_9ScaleType4KindE0ELNS_15FloatRoundStyleE2ESM_EENS_4gemm15EpilogueDefaultEEEEEvvEEEEvNT_6ParamsE)
        /*0020*/ 	.word	0x00000000
.L_16:


//--------------------- .nv.compat                --------------------------
	.section	.nv.compat,"",@"SHT_CUDA_COMPAT_INFO"
	.align	4
        /*0000*/ 	.byte	0x02, 0x09, 0x01, 0x00, 0x02, 0x02, 0x04, 0x00, 0x02, 0x05, 0x05, 0x00, 0x03, 0x07, 0x01, 0x01
        /*0010*/ 	.byte	0x02, 0x03, 0x01, 0x00, 0x02, 0x06, 0x01, 0x00, 0x04, 0x0b, 0x08, 0x00, 0x00, 0x00, 0x00, 0x00
        /*0020*/ 	.byte	0x00, 0x00, 0x00, 0x00


//--------------------- .nv.info._ZN7cutlass13device_kernelINS_4conv6kernel13ConvUniversalINS1_16ConvProblemShapeILNS1_8OperatorE0ELi3EEENS1_10collective14CollectiveConvINS1_46MainloopSm90TmaGmmaWarpSpecializedImplicitGemmILS5_0ELi18ELi3EN4cute5tupleIJNSA_1CILi1EEESD_SD_EEENS1_36KernelImplicitTmaWarpSpecializedSm90ELi1EEENSB_IJNSC_ILi64EEENSC_ILi128EEENSB_IJNSC_ILi32EEEEEEEEENS_6half_tESM_NSA_8TiledMMAINSA_8MMA_AtomIJNSA_4SM904GMMA26MMA_64x128x16_F32F16F16_SSILNSQ_5MajorE0ELSS_0ELNSQ_7ScaleInE1ELST_1EEEEEENSA_6LayoutISE_NSB_IJNSC_ILi0EEESX_SX_EEEEENSB_IJNSA_10UnderscoreES10_S10_EEEEENS7_6detail26Sm90ImplicitGemmTileTraitsINSA_20SM90_TMA_LOAD_IM2COLENSA_14ComposedLayoutINSA_7SwizzleILi2ELi4ELi3EEENSA_18smem_ptr_flag_bitsILi16EEENSW_INSB_IJNSB_IJNSC_ILi8EEES1B_EEENSB_IJSJ_SD_EEENSB_IJSD_NSC_ILi18EEEEEEEEENSB_IJNSB_IJSJ_NSC_ILi256EEEEEENSB_IJSD_SX_EEENSB_IJSX_NSC_ILi2048EEEEEEEEEEEEEvEENS14_INSA_13SM90_TMA_LOADENS16_IS18_S1A_NSW_INSB_IJNSB_IJS1B_NSC_ILi16EEEEEES1D_S1F_EEENSB_IJS1I_S1J_NSB_IJSX_NSC_ILi4096EEEEEEEEEEEEEvEEEENS_8epilogue10collective6detail29Sm90TmaWarpSpecializedAdapterINS22_15DefaultEpilogueISM_NSB_IJNSB_IJllllEEESD_SX_EEES27_NS21_6thread17LinearCombinationISM_Li1EffLNS28_9ScaleType4KindE0ELNS_15FloatRoundStyleE2ESM_EENS_4gemm15EpilogueDefaultEEEEEvvEEEEvNT_6ParamsE --------------------------
	.section	.nv.info._ZN7cutlass13device_kernelINS_4conv6kernel13ConvUniversalINS1_16ConvProblemShapeILNS1_8OperatorE0ELi3EEENS1_10collective14CollectiveConvINS1_46MainloopSm90TmaGmmaWarpSpecializedImplicitGemmILS5_0ELi18ELi3EN4cute5tupleIJNSA_1CILi1EEESD_SD_EEENS1_36KernelImplicitTmaWarpSpecializedSm90ELi1EEENSB_IJNSC_ILi64EEENSC_ILi128EEENSB_IJNSC_ILi32EEEEEEEEENS_6half_tESM_NSA_8TiledMMAINSA_8MMA_AtomIJNSA_4SM904GMMA26MMA_64x128x16_F32F16F16_SSILNSQ_5MajorE0ELSS_0ELNSQ_7ScaleInE1ELST_1EEEEEENSA_6LayoutISE_NSB_IJNSC_ILi0EEESX_SX_EEEEENSB_IJNSA_10UnderscoreES10_S10_EEEEENS7_6detail26Sm90ImplicitGemmTileTraitsINSA_20SM90_TMA_LOAD_IM2COLENSA_14ComposedLayoutINSA_7SwizzleILi2ELi4ELi3EEENSA_18smem_ptr_flag_bitsILi16EEENSW_INSB_IJNSB_IJNSC_ILi8EEES1B_EEENSB_IJSJ_SD_EEENSB_IJSD_NSC_ILi18EEEEEEEEENSB_IJNSB_IJSJ_NSC_ILi256EEEEEENSB_IJSD_SX_EEENSB_IJSX_NSC_ILi2048EEEEEEEEEEEEEvEENS14_INSA_13SM90_TMA_LOADENS16_IS18_S1A_NSW_INSB_IJNSB_IJS1B_NSC_ILi16EEEEEES1D_S1F_EEENSB_IJS1I_S1J_NSB_IJSX_NSC_ILi4096EEEEEEEEEEEEEvEEEENS_8epilogue10collective6detail29Sm90TmaWarpSpecializedAdapterINS22_15DefaultEpilogueISM_NSB_IJNSB_IJllllEEESD_SX_EEES27_NS21_6thread17LinearCombinationISM_Li1EffLNS28_9ScaleType4KindE0ELNS_15FloatRoundStyleE2ESM_EENS_4gemm15EpilogueDefaultEEEEEvvEEEEvNT_6ParamsE,"",@"SHT_CUDA_INFO"
	.sectionflags	@""
	.align	4


	//----- nvinfo : EIATTR_CUDA_API_VERSION
	.align		4
        /*0000*/ 	.byte	0x04, 0x37
        /*0002*/ 	.short	(.L_18 - .L_17)
.L_17:
        /*0004*/ 	.word	0x00000082


	//----- nvinfo : EIATTR_KPARAM_INFO
	.align		4
.L_18:
        /*0008*/ 	.byte	0x04, 0x17
        /*000a*/ 	.short	(.L_20 - .L_19)
.L_19:
        /*000c*/ 	.word	0x00000000
        /*0010*/ 	.short	0x0000
        /*0012*/ 	.short	0x0070
        /*0014*/ 	.byte	0x00, 0xf0, 0x01, 0x10


	//----- nvinfo : EIATTR_SPARSE_MMA_MASK
	.align		4
.L_20:
        /*0018*/ 	.byte	0x03, 0x50
        /*001a*/ 	.short	0x0000


	//----- nvinfo : EIATTR_MAXREG_COUNT
	.align		4
        /*001c*/ 	.byte	0x03, 0x1b
        /*001e*/ 	.short	0x00ff


	//----- nvinfo : EIATTR_NUM_BARRIERS
	.align		4
        /*0020*/ 	.byte	0x02, 0x4c
        /*0022*/ 	.byte	0x01
	.zero		1


	//----- nvinfo : EIATTR_MERCURY_ISA_VERSION
	.align		4
        /*0024*/ 	.byte	0x03, 0x5f
        /*0026*/ 	.short	0x0101


	//----- nvinfo : EIATTR_COOP_GROUP_MASK_REGIDS
	.align		4
        /*0028*/ 	.byte	0x04, 0x29
        /*002a*/ 	.short	(.L_22 - .L_21)


	//   ....[0]....
.L_21:
        /*002c*/ 	.word	0xffffffff


	//   ....[1]....
        /*0030*/ 	.word	0xffffffff


	//   ....[2]....
        /*0034*/ 	.word	0xffffffff


	//----- nvinfo : EIATTR_COOP_GROUP_INSTR_OFFSETS
	.align		4
.L_22:
        /*0038*/ 	.byte	0x04, 0x28
        /*003a*/ 	.short	(.L_24 - .L_23)


	//   ....[0]....
.L_23:
        /*003c*/ 	.word	0x00000060


	//   ....[1]....
        /*0040*/ 	.word	0x00000070


	//   ....[2]....
        /*0044*/ 	.word	0x00000130


	//----- nvinfo : EIATTR_MBARRIER_INSTR_OFFSETS
	.align		4
.L_24:
        /*0048*/ 	.byte	0x04, 0x39
        /*004a*/ 	.short	(.L_26 - .L_25)


	//   ....[0]....
.L_25:
        /*004c*/ 	.word	0x00000270
        /*0050*/ 	.word	0x000000ff
        /*0054*/ 	.word	0x00036000
        /*0058*/ 	.short	0x0100
        /*005a*/ 	.byte	0x08
	.zero		1


	//   ....[1]....
        /*005c*/ 	.word	0x00000280
        /*0060*/ 	.word	0x000000ff
        /*0064*/ 	.word	0x00036090
        /*0068*/ 	.short	0x0100
        /*006a*/ 	.byte	0x08
	.zero		1


	//   ....[2]....
        /*006c*/ 	.word	0x00000290
        /*0070*/ 	.word	0x000000ff
        /*0074*/ 	.word	0x00036008
        /*0078*/ 	.short	0x0100
        /*007a*/ 	.byte	0x08
	.zero		1


	//   ....[3]....
        /*007c*/ 	.word	0x000002a0
        /*0080*/ 	.word	0x000000ff
        /*0084*/ 	.word	0x00036098
        /*0088*/ 	.short	0x0100
        /*008a*/ 	.byte	0x08
	.zero		1


	//   ....[4]....
        /*008c*/ 	.word	0x000002b0
        /*0090*/ 	.word	0x000000ff
        /*0094*/ 	.word	0x00036010
        /*0098*/ 	.short	0x0100
        /*009a*/ 	.byte	0x08
	.zero		1


	//   ....[5]....
        /*009c*/ 	.word	0x000002c0
        /*00a0*/ 	.word	0x000000ff
        /*00a4*/ 	.word	0x000360a0
        /*00a8*/ 	.short	0x0100
        /*00aa*/ 	.byte	0x08
	.zero		1


	//   ....[6]....
        /*00ac*/ 	.word	0x000002d0
        /*00b0*/ 	.word	0x000000ff
        /*00b4*/ 	.word	0x00036018
        /*00b8*/ 	.short	0x0100
        /*00ba*/ 	.byte	0x08
	.zero		1


	//   ....[7]....
        /*00bc*/ 	.word	0x000002e0
        /*00c0*/ 	.word	0x000000ff
        /*00c4*/ 	.word	0x000360a8
        /*00c8*/ 	.short	0x0100
        /*00ca*/ 	.byte	0x08
	.zero		1


	//   ....[8]....
        /*00cc*/ 	.word	0x000002f0
        /*00d0*/ 	.word	0x000000ff
        /*00d4*/ 	.word	0x00036020
        /*00d8*/ 	.short	0x0100
        /*00da*/ 	.byte	0x08
	.zero		1


	//   ....[9]....
        /*00dc*/ 	.word	0x00000300
        /*00e0*/ 	.word	0x000000ff
        /*00e4*/ 	.word	0x000360b0
        /*00e8*/ 	.short	0x0100
        /*00ea*/ 	.byte	0x08
	.zero		1


	//   ....[10]....
        /*00ec*/ 	.word	0x00000310
        /*00f0*/ 	.word	0x000000ff
        /*00f4*/ 	.word	0x00036028
        /*00f8*/ 	.short	0x0100
        /*00fa*/ 	.byte	0x08
	.zero		1


	//   ....[11]....
        /*00fc*/ 	.word	0x00000320
        /*0100*/ 	.word	0x000000ff
        /*0104*/ 	.word	0x000360b8
        /*0108*/ 	.short	0x0100
        /*010a*/ 	.byte	0x08
	.zero		1


	//   ....[12]....
        /*010c*/ 	.word	0x00000330
        /*0110*/ 	.word	0x000000ff
        /*0114*/ 	.word	0x00036030
        /*0118*/ 	.short	0x0100
        /*011a*/ 	.byte	0x08
	.zero		1


	//   ....[13]....
        /*011c*/ 	.word	0x00000340
        /*0120*/ 	.word	0x000000ff
        /*0124*/ 	.word	0x000360c0
        /*0128*/ 	.short	0x0100
        /*012a*/ 	.byte	0x08
	.zero		1


	//   ....[14]....
        /*012c*/ 	.word	0x00000350
        /*0130*/ 	.word	0x000000ff
        /*0134*/ 	.word	0x00036038
        /*0138*/ 	.short	0x0100
        /*013a*/ 	.byte	0x08
	.zero		1


	//   ....[15]....
        /*013c*/ 	.word	0x00000360
        /*0140*/ 	.word	0x000000ff
        /*0144*/ 	.word	0x000360c8
        /*0148*/ 	.short	0x0100
        /*014a*/ 	.byte	0x08
	.zero		1


	//   ....[16]....
        /*014c*/ 	.word	0x00000370
        /*0150*/ 	.word	0x000000ff
        /*0154*/ 	.word	0x00036040
        /*0158*/ 	.short	0x0100
        /*015a*/ 	.byte	0x08
	.zero		1


	//   ....[17]....
        /*015c*/ 	.word	0x00000380
        /*0160*/ 	.word	0x000000ff
        /*0164*/ 	.word	0x000360d0
        /*0168*/ 	.short	0x0100
        /*016a*/ 	.byte	0x08
	.zero		1


	//   ....[18]....
        /*016c*/ 	.word	0x00000390
        /*0170*/ 	.word	0x000000ff
        /*0174*/ 	.word	0x00036048
        /*0178*/ 	.short	0x0100
        /*017a*/ 	.byte	0x08
	.zero		1


	//   ....[19]....
        /*017c*/ 	.word	0x000003a0
        /*0180*/ 	.word	0x000000ff
        /*0184*/ 	.word	0x000360d8
        /*0188*/ 	.short	0x0100
        /*018a*/ 	.byte	0x08
	.zero		1


	//   ....[20]....
        /*018c*/ 	.word	0x000003b0
        /*0190*/ 	.word	0x000000ff
        /*0194*/ 	.word	0x00036050
        /*0198*/ 	.short	0x0100
        /*019a*/ 	.byte	0x08
	.zero		1


	//   ....[21]....
        /*019c*/ 	.word	0x000003c0
        /*01a0*/ 	.word	0x000000ff
        /*01a4*/ 	.word	0x000360e0
        /*01a8*/ 	.short	0x0100
        /*01aa*/ 	.byte	0x08
	.zero		1


	//   ....[22]....
        /*01ac*/ 	.word	0x000003d0
        /*01b0*/ 	.word	0x000000ff
        /*01b4*/ 	.word	0x00036058
        /*01b8*/ 	.short	0x0100
        /*01ba*/ 	.byte	0x08
	.zero		1


	//   ....[23]....
        /*01bc*/ 	.word	0x000003e0
        /*01c0*/ 	.word	0x000000ff
        /*01c4*/ 	.word	0x000360e8
        /*01c8*/ 	.short	0x0100
        /*01ca*/ 	.byte	0x08
	.zero		1


	//   ....[24]....
        /*01cc*/ 	.word	0x000003f0
        /*01d0*/ 	.word	0x000000ff
        /*01d4*/ 	.word	0x00036060
        /*01d8*/ 	.short	0x0100
        /*01da*/ 	.byte	0x08
	.zero		1


	//   ....[25]....
        /*01dc*/ 	.word	0x00000400
        /*01e0*/ 	.word	0x000000ff
        /*01e4*/ 	.word	0x000360f0
        /*01e8*/ 	.short	0x0100
        /*01ea*/ 	.byte	0x08
	.zero		1


	//   ....[26]....
        /*01ec*/ 	.word	0x00000410
        /*01f0*/ 	.word	0x000000ff
        /*01f4*/ 	.word	0x00036068
        /*01f8*/ 	.short	0x0100
        /*01fa*/ 	.byte	0x08
	.zero		1


	//   ....[27]....
        /*01fc*/ 	.word	0x00000420
        /*0200*/ 	.word	0x000000ff
        /*0204*/ 	.word	0x000360f8
        /*0208*/ 	.short	0x0100
        /*020a*/ 	.byte	0x08
	.zero		1


	//   ....[28]....
        /*020c*/ 	.word	0x00000430
        /*0210*/ 	.word	0x000000ff
        /*0214*/ 	.word	0x00036070
        /*0218*/ 	.short	0x0100
        /*021a*/ 	.byte	0x08
	.zero		1


	//   ....[29]....
        /*021c*/ 	.word	0x00000440
        /*0220*/ 	.word	0x000000ff
        /*0224*/ 	.word	0x00036100
        /*0228*/ 	.short	0x0100
        /*022a*/ 	.byte	0x08
	.zero		1


	//   ....[30]....
        /*022c*/ 	.word	0x00000450
        /*0230*/ 	.word	0x000000ff
        /*0234*/ 	.word	0x00036078
        /*0238*/ 	.short	0x0100
        /*023a*/ 	.byte	0x08
	.zero		1


	//   ....[31]....
        /*023c*/ 	.word	0x00000460
        /*0240*/ 	.word	0x000000ff
        /*0244*/ 	.word	0x00036108
        /*0248*/ 	.short	0x0100
        /*024a*/ 	.byte	0x08
	.zero		1


	//   ....[32]....
        /*024c*/ 	.word	0x00000470
        /*0250*/ 	.word	0x000000ff
        /*0254*/ 	.word	0x00036080
        /*0258*/ 	.short	0x0100
        /*025a*/ 	.byte	0x08
	.zero		1


	//   ....[33]....
        /*025c*/ 	.word	0x00000480
        /*0260*/ 	.word	0x000000ff
        /*0264*/ 	.word	0x00036110
        /*0268*/ 	.short	0x0100
        /*026a*/ 	.byte	0x08
	.zero		1


	//   ....[34]....
        /*026c*/ 	.word	0x00000490
        /*0270*/ 	.word	0x000000ff
        /*0274*/ 	.word	0x00036088
        /*0278*/ 	.short	0x0100
        /*027a*/ 	.byte	0x08
	.zero		1


	//   ....[35]....
        /*027c*/ 	.word	0x000004a0
        /*0280*/ 	.word	0x000000ff
        /*0284*/ 	.word	0x00036118
        /*0288*/ 	.short	0x0100
        /*028a*/ 	.byte	0x08
	.zero		1


	//   ....[36]....
        /*028c*/ 	.word	0x00000b70
        /*0290*/ 	.word	0x00000006
        /*0294*/ 	.word	0x00036000
        /*0298*/ 	.short	0x010a
        /*029a*/ 	.byte	0x3f
	.zero		1


	//   ....[37]....
        /*029c*/ 	.word	0x00000e50
        /*02a0*/ 	.word	0x00000008
        /*02a4*/ 	.word	0x00036000
        /*02a8*/ 	.short	0x010a
        /*02aa*/ 	.byte	0x3f
	.zero		1


	//   ....[38]....
        /*02ac*/ 	.word	0x00000fb0
        /*02b0*/ 	.word	0x000000ff
        /*02b4*/ 	.word	0x00000000
        /*02b8*/ 	.short	0x0101
        /*02ba*/ 	.byte	0x06
	.zero		1


	//   ....[39]....
        /*02bc*/ 	.word	0x000011b0
        /*02c0*/ 	.word	0x00000006
        /*02c4*/ 	.word	0x00000000
        /*02c8*/ 	.short	0x0101
        /*02ca*/ 	.byte	0x3f
	.zero		1


	//   ....[40]....
        /*02cc*/ 	.word	0x00005d40
        /*02d0*/ 	.word	0x00000011
        /*02d4*/ 	.word	0x00036090
        /*02d8*/ 	.short	0x010a
        /*02da*/ 	.byte	0x3f
	.zero		1


	//   ....[41]....
        /*02dc*/ 	.word	0x00006530
        /*02e0*/ 	.word	0x00000002
        /*02e4*/ 	.word	0x00000000
        /*02e8*/ 	.short	0x010a
        /*02ea*/ 	.byte	0x3f
	.zero		1


	//   ....[42]....
        /*02ec*/ 	.word	0x000065e0
        /*02f0*/ 	.word	0x00000002
        /*02f4*/ 	.word	0x00000000
        /*02f8*/ 	.short	0x010a
        /*02fa*/ 	.byte	0x3f
	.zero		1


	//   ....[43]....
        /*02fc*/ 	.word	0x00006690
        /*0300*/ 	.word	0x00000002
        /*0304*/ 	.word	0x00000000
        /*0308*/ 	.short	0x010a
        /*030a*/ 	.byte	0x3f
	.zero		1


	//   ....[44]....
        /*030c*/ 	.word	0x00006740
        /*0310*/ 	.word	0x00000002
        /*0314*/ 	.word	0x00000000
        /*0318*/ 	.short	0x010a
        /*031a*/ 	.byte	0x3f
	.zero		1


	//   ....[45]....
        /*031c*/ 	.word	0x000067f0
        /*0320*/ 	.word	0x00000002
        /*0324*/ 	.word	0x00000000
        /*0328*/ 	.short	0x010a
        /*032a*/ 	.byte	0x3f
	.zero		1


	//   ....[46]....
        /*032c*/ 	.word	0x000068a0
        /*0330*/ 	.word	0x00000002
        /*0334*/ 	.word	0x00000000
        /*0338*/ 	.short	0x010a
        /*033a*/ 	.byte	0x3f
	.zero		1


	//   ....[47]....
        /*033c*/ 	.word	0x00006950
        /*0340*/ 	.word	0x00000002
        /*0344*/ 	.word	0x00000000
        /*0348*/ 	.short	0x010a
        /*034a*/ 	.byte	0x3f
	.zero		1


	//   ....[48]....
        /*034c*/ 	.word	0x00006a00
        /*0350*/ 	.word	0x00000002
        /*0354*/ 	.word	0x00000000
        /*0358*/ 	.short	0x010a
        /*035a*/ 	.byte	0x3f
	.zero		1


	//   ....[49]....
        /*035c*/ 	.word	0x00006ab0
        /*0360*/ 	.word	0x00000002
        /*0364*/ 	.word	0x00000000
        /*0368*/ 	.short	0x010a
        /*036a*/ 	.byte	0x3f
	.zero		1


	//   ....[50]....
        /*036c*/ 	.word	0x00006b60
        /*0370*/ 	.word	0x00000002
        /*0374*/ 	.word	0x00000000
        /*0378*/ 	.short	0x010a
        /*037a*/ 	.byte	0x3f
	.zero		1


	//   ....[51]....
        /*037c*/ 	.word	0x00006c10
        /*0380*/ 	.word	0x00000002
        /*0384*/ 	.word	0x00000000
        /*0388*/ 	.short	0x010a
        /*038a*/ 	.byte	0x3f
	.zero		1


	//   ....[52]....
        /*038c*/ 	.word	0x00006cc0
        /*0390*/ 	.word	0x00000002
        /*0394*/ 	.word	0x00000000
        /*0398*/ 	.short	0x010a
        /*039a*/ 	.byte	0x3f
	.zero		1


	//   ....[53]....
        /*039c*/ 	.word	0x00006d70
        /*03a0*/ 	.word	0x00000002
        /*03a4*/ 	.word	0x00000000
        /*03a8*/ 	.short	0x010a
        /*03aa*/ 	.byte	0x3f
	.zero		1


	//   ....[54]....
        /*03ac*/ 	.word	0x00006e20
        /*03b0*/ 	.word	0x00000002
        /*03b4*/ 	.word	0x00000000
        /*03b8*/ 	.short	0x010a
        /*03ba*/ 	.byte	0x3f
	.zero		1


	//   ....[55]....
        /*03bc*/ 	.word	0x00006ed0
        /*03c0*/ 	.word	0x00000002
        /*03c4*/ 	.word	0x00000000
        /*03c8*/ 	.short	0x010a
        /*03ca*/ 	.byte	0x3f
	.zero		1


	//   ....[56]....
        /*03cc*/ 	.word	0x00006f80
        /*03d0*/ 	.word	0x00000002
        /*03d4*/ 	.word	0x00000000
        /*03d8*/ 	.short	0x010a
        /*03da*/ 	.byte	0x3f
	.zero		1


	//   ....[57]....
        /*03dc*/ 	.word	0x00007030
        /*03e0*/ 	.word	0x00000002
        /*03e4*/ 	.word	0x00000000
        /*03e8*/ 	.short	0x010a
        /*03ea*/ 	.byte	0x3f
	.zero		1


	//   ....[58]....
        /*03ec*/ 	.word	0x000070e0
        /*03f0*/ 	.word	0x00000003
        /*03f4*/ 	.word	0x00000000
        /*03f8*/ 	.short	0x010a
        /*03fa*/ 	.byte	0x3f
	.zero		1


	//----- nvinfo : EIATTR_NUM_MBARRIERS
	.align		4
.L_26:
        /*03fc*/ 	.byte	0x03, 0x38
        /*03fe*/ 	.short	0x0024


	//----- nvinfo : EIATTR_EXIT_INSTR_OFFSETS
	.align		4
        /*0400*/ 	.byte	0x04, 0x1c
        /*0402*/ 	.short	(.L_28 - .L_27)


	//   ....[0]....
.L_27:
        /*0404*/ 	.word	0x000008a0


	//   ....[1]....
        /*0408*/ 	.word	0x00001300


	//   ....[2]....
        /*040c*/ 	.word	0x00004460


	//   ....[3]....
        /*0410*/ 	.word	0x00004490


	//   ....[4]....
        /*0414*/ 	.word	0x00005b00


	//   ....[5]....
        /*0418*/ 	.word	0x00005b30


	//   ....[6]....
        /*041c*/ 	.word	0x00005b50


	//   ....[7]....
        /*0420*/ 	.word	0x00006420


	//   ....[8]....
        /*0424*/ 	.word	0x00007110


	//----- nvinfo : EIATTR_MAX_THREADS
	.align		4
.L_28:
        /*0428*/ 	.byte	0x04, 0x05
        /*042a*/ 	.short	(.L_30 - .L_29)
.L_29:
        /*042c*/ 	.word	0x00000100
        /*0430*/ 	.word	0x00000001
        /*0434*/ 	.word	0x00000001


	//----- nvinfo : EIATTR_CRS_STACK_SIZE
	.align		4
.L_30:
        /*0438*/ 	.byte	0x04, 0x1e
        /*043a*/ 	.short	(.L_32 - .L_31)
.L_31:
        /*043c*/ 	.word	0x00000000


	//----- nvinfo : EIATTR_CBANK_PARAM_SIZE
	.align		4
.L_32:
        /*0440*/ 	.byte	0x03, 0x19
        /*0442*/ 	.short	0x0470


	//----- nvinfo : EIATTR_PARAM_CBANK
	.align		4
        /*0444*/ 	.byte	0x04, 0x0a
        /*0446*/ 	.short	(.L_34 - .L_33)
	.align		4
.L_33:
        /*0448*/ 	.word	index@(.nv.constant0._ZN7cutlass13device_kernelINS_4conv6kernel13ConvUniversalINS1_16ConvProblemShapeILNS1_8OperatorE0ELi3EEENS1_10collective14CollectiveConvINS1_46MainloopSm90TmaGmmaWarpSpecializedImplicitGemmILS5_0ELi18ELi3EN4cute5tupleIJNSA_1CILi1EEESD_SD_EEENS1_36KernelImplicitTmaWarpSpecializedSm90ELi1EEENSB_IJNSC_ILi64EEENSC_ILi128EEENSB_IJNSC_ILi32EEEEEEEEENS_6half_tESM_NSA_8TiledMMAINSA_8MMA_AtomIJNSA_4SM904GMMA26MMA_64x128x16_F32F16F16_SSILNSQ_5MajorE0ELSS_0ELNSQ_7ScaleInE1ELST_1EEEEEENSA_6LayoutISE_NSB_IJNSC_ILi0EEESX_SX_EEEEENSB_IJNSA_10UnderscoreES10_S10_EEEEENS7_6detail26Sm90ImplicitGemmTileTraitsINSA_20SM90_TMA_LOAD_IM2COLENSA_14ComposedLayoutINSA_7SwizzleILi2ELi4ELi3EEENSA_18smem_ptr_flag_bitsILi16EEENSW_INSB_IJNSB_IJNSC_ILi8EEES1B_EEENSB_IJSJ_SD_EEENSB_IJSD_NSC_ILi18EEEEEEEEENSB_IJNSB_IJSJ_NSC_ILi256EEEEEENSB_IJSD_SX_EEENSB_IJSX_NSC_ILi2048EEEEEEEEEEEEEvEENS14_INSA_13SM90_TMA_LOADENS16_IS18_S1A_NSW_INSB_IJNSB_IJS1B_NSC_ILi16EEEEEES1D_S1F_EEENSB_IJS1I_S1J_NSB_IJSX_NSC_ILi4096EEEEEEEEEEEEEvEEEENS_8epilogue10collective6detail29Sm90TmaWarpSpecializedAdapterINS22_15DefaultEpilogueISM_NSB_IJNSB_IJllllEEESD_SX_EEES27_NS21_6thread17LinearCombinationISM_Li1EffLNS28_9ScaleType4KindE0ELNS_15FloatRoundStyleE2ESM_EENS_4gemm15EpilogueDefaultEEEEEvvEEEEvNT_6ParamsE)
        /*044c*/ 	.short	0x0210
        /*044e*/ 	.short	0x0470


	//----- nvinfo : EIATTR_SW_WAR
	.align		4
.L_34:
        /*0450*/ 	.byte	0x04, 0x36
        /*0452*/ 	.short	(.L_36 - .L_35)
.L_35:
        /*0454*/ 	.word	0x00000008
.L_36:


//--------------------- .nv.callgraph             --------------------------
	.section	.nv.callgraph,"",@"SHT_CUDA_CALLGRAPH"
	.align	4
	.sectionentsize	8
	.align		4
        /*0000*/ 	.word	0x00000000
	.align		4
        /*0004*/ 	.word	0xffffffff
	.align		4
        /*0008*/ 	.word	0x00000000
	.align		4
        /*000c*/ 	.word	0xfffffffe
	.align		4
        /*0010*/ 	.word	0x00000000
	.align		4
        /*0014*/ 	.word	0xfffffffd
	.align		4
        /*0018*/ 	.word	0x00000000
	.align		4
        /*001c*/ 	.word	0xfffffffc


//--------------------- .nv.constant4             --------------------------
	.section	.nv.constant4,"a",@progbits
	.align	8
	.align		8
.nv.constant4:
        /*0000*/ 	.dword	_ZN39_INTERNAL_9e348c50_4_k_cu_0c7cc08d_32794cuda3std3__45__cpo5beginE
	.align		8
        /*0008*/ 	.dword	_ZN39_INTERNAL_9e348c50_4_k_cu_0c7cc08d_32794cuda3std3__45__cpo3endE
	.align		8
        /*0010*/ 	.dword	_ZN39_INTERNAL_9e348c50_4_k_cu_0c7cc08d_32794cuda3std3__45__cpo6cbeginE
	.align		8
        /*0018*/ 	.dword	_ZN39_INTERNAL_9e348c50_4_k_cu_0c7cc08d_32794cuda3std3__45__cpo4cendE
	.align		8
        /*0020*/ 	.dword	_ZN39_INTERNAL_9e348c50_4_k_cu_0c7cc08d_32794cuda3std3__441_GLOBAL__N__9e348c50_4_k_cu_0c7cc08d_32796ignoreE
	.align		8
        /*0028*/ 	.dword	_ZN39_INTERNAL_9e348c50_4_k_cu_0c7cc08d_32794cuda3std3__419piecewise_constructE
	.align		8
        /*0030*/ 	.dword	_ZN39_INTERNAL_9e348c50_4_k_cu_0c7cc08d_32794cuda3std3__48in_placeE
	.align		8
        /*0038*/ 	.dword	_ZN39_INTERNAL_9e348c50_4_k_cu_0c7cc08d_32794cuda3std6ranges3__45__cpo4swapE
	.align		8
        /*0040*/ 	.dword	_ZN39_INTERNAL_9e348c50_4_k_cu_0c7cc08d_32794cuda3std6ranges3__45__cpo9iter_moveE
	.align		8
        /*0048*/ 	.dword	_ZN39_INTERNAL_9e348c50_4_k_cu_0c7cc08d_32794cute7productE
	.align		8
        /*0050*/ 	.dword	_ZN39_INTERNAL_9e348c50_4_k_cu_0c7cc08d_32794cute1_E


//--------------------- .text._ZN7cutlass13device_kernelINS_4conv6kernel13ConvUniversalINS1_16ConvProblemShapeILNS1_8OperatorE0ELi3EEENS1_10collective14CollectiveConvINS1_46MainloopSm90TmaGmmaWarpSpecializedImplicitGemmILS5_0ELi18ELi3EN4cute5tupleIJNSA_1CILi1EEESD_SD_EEENS1_36KernelImplicitTmaWarpSpecializedSm90ELi1EEENSB_IJNSC_ILi64EEENSC_ILi128EEENSB_IJNSC_ILi32EEEEEEEEENS_6half_tESM_NSA_8TiledMMAINSA_8MMA_AtomIJNSA_4SM904GMMA26MMA_64x128x16_F32F16F16_SSILNSQ_5MajorE0ELSS_0ELNSQ_7ScaleInE1ELST_1EEEEEENSA_6LayoutISE_NSB_IJNSC_ILi0EEESX_SX_EEEEENSB_IJNSA_10UnderscoreES10_S10_EEEEENS7_6detail26Sm90ImplicitGemmTileTraitsINSA_20SM90_TMA_LOAD_IM2COLENSA_14ComposedLayoutINSA_7SwizzleILi2ELi4ELi3EEENSA_18smem_ptr_flag_bitsILi16EEENSW_INSB_IJNSB_IJNSC_ILi8EEES1B_EEENSB_IJSJ_SD_EEENSB_IJSD_NSC_ILi18EEEEEEEEENSB_IJNSB_IJSJ_NSC_ILi256EEEEEENSB_IJSD_SX_EEENSB_IJSX_NSC_ILi2048EEEEEEEEEEEEEvEENS14_INSA_13SM90_TMA_LOADENS16_IS18_S1A_NSW_INSB_IJNSB_IJS1B_NSC_ILi16EEEEEES1D_S1F_EEENSB_IJS1I_S1J_NSB_IJSX_NSC_ILi4096EEEEEEEEEEEEEvEEEENS_8epilogue10collective6detail29Sm90TmaWarpSpecializedAdapterINS22_15DefaultEpilogueISM_NSB_IJNSB_IJllllEEESD_SX_EEES27_NS21_6thread17LinearCombinationISM_Li1EffLNS28_9ScaleType4KindE0ELNS_15FloatRoundStyleE2ESM_EENS_4gemm15EpilogueDefaultEEEEEvvEEEEvNT_6ParamsE --------------------------
	.section	.text._ZN7cutlass13device_kernelINS_4conv6kernel13ConvUniversalINS1_16ConvProblemShapeILNS1_8OperatorE0ELi3EEENS1_10collective14CollectiveConvINS1_46MainloopSm90TmaGmmaWarpSpecializedImplicitGemmILS5_0ELi18ELi3EN4cute5tupleIJNSA_1CILi1EEESD_SD_EEENS1_36KernelImplicitTmaWarpSpecializedSm90ELi1EEENSB_IJNSC_ILi64EEENSC_ILi128EEENSB_IJNSC_ILi32EEEEEEEEENS_6half_tESM_NSA_8TiledMMAINSA_8MMA_AtomIJNSA_4SM904GMMA26MMA_64x128x16_F32F16F16_SSILNSQ_5MajorE0ELSS_0ELNSQ_7ScaleInE1ELST_1EEEEEENSA_6LayoutISE_NSB_IJNSC_ILi0EEESX_SX_EEEEENSB_IJNSA_10UnderscoreES10_S10_EEEEENS7_6detail26Sm90ImplicitGemmTileTraitsINSA_20SM90_TMA_LOAD_IM2COLENSA_14ComposedLayoutINSA_7SwizzleILi2ELi4ELi3EEENSA_18smem_ptr_flag_bitsILi16EEENSW_INSB_IJNSB_IJNSC_ILi8EEES1B_EEENSB_IJSJ_SD_EEENSB_IJSD_NSC_ILi18EEEEEEEEENSB_IJNSB_IJSJ_NSC_ILi256EEEEEENSB_IJSD_SX_EEENSB_IJSX_NSC_ILi2048EEEEEEEEEEEEEvEENS14_INSA_13SM90_TMA_LOADENS16_IS18_S1A_NSW_INSB_IJNSB_IJS1B_NSC_ILi16EEEEEES1D_S1F_EEENSB_IJS1I_S1J_NSB_IJSX_NSC_ILi4096EEEEEEEEEEEEEvEEEENS_8epilogue10collective6detail29Sm90TmaWarpSpecializedAdapterINS22_15DefaultEpilogueISM_NSB_IJNSB_IJllllEEESD_SX_EEES27_NS21_6thread17LinearCombinationISM_Li1EffLNS28_9ScaleType4KindE0ELNS_15FloatRoundStyleE2ESM_EENS_4gemm15EpilogueDefaultEEEEEvvEEEEvNT_6ParamsE,"ax",@progbits
	.align	128
.text._ZN7cutlass13device_kernelINS_4conv6kernel13ConvUniversalINS1_16ConvProblemShapeILNS1_8OperatorE0ELi3EEENS1_10collective14CollectiveConvINS1_46MainloopSm90TmaGmmaWarpSpecializedImplicitGemmILS5_0ELi18ELi3EN4cute5tupleIJNSA_1CILi1EEESD_SD_EEENS1_36KernelImplicitTmaWarpSpecializedSm90ELi1EEENSB_IJNSC_ILi64EEENSC_ILi128EEENSB_IJNSC_ILi32EEEEEEEEENS_6half_tESM_NSA_8TiledMMAINSA_8MMA_AtomIJNSA_4SM904GMMA26MMA_64x128x16_F32F16F16_SSILNSQ_5MajorE0ELSS_0ELNSQ_7ScaleInE1ELST_1EEEEEENSA_6LayoutISE_NSB_IJNSC_ILi0EEESX_SX_EEEEENSB_IJNSA_10UnderscoreES10_S10_EEEEENS7_6detail26Sm90ImplicitGemmTileTraitsINSA_20SM90_TMA_LOAD_IM2COLENSA_14ComposedLayoutINSA_7SwizzleILi2ELi4ELi3EEENSA_18smem_ptr_flag_bitsILi16EEENSW_INSB_IJNSB_IJNSC_ILi8EEES1B_EEENSB_IJSJ_SD_EEENSB_IJSD_NSC_ILi18EEEEEEEEENSB_IJNSB_IJSJ_NSC_ILi256EEEEEENSB_IJSD_SX_EEENSB_IJSX_NSC_ILi2048EEEEEEEEEEEEEvEENS14_INSA_13SM90_TMA_LOADENS16_IS18_S1A_NSW_INSB_IJNSB_IJS1B_NSC_ILi16EEEEEES1D_S1F_EEENSB_IJS1I_S1J_NSB_IJSX_NSC_ILi4096EEEEEEEEEEEEEvEEEENS_8epilogue10collective6detail29Sm90TmaWarpSpecializedAdapterINS22_15DefaultEpilogueISM_NSB_IJNSB_IJllllEEESD_SX_EEES27_NS21_6thread17LinearCombinationISM_Li1EffLNS28_9ScaleType4KindE0ELNS_15FloatRoundStyleE2ESM_EENS_4gemm15EpilogueDefaultEEEEEvvEEEEvNT_6ParamsE:
        .type           _ZN7cutlass13device_kernelINS_4conv6kernel13ConvUniversalINS1_16ConvProblemShapeILNS1_8OperatorE0ELi3EEENS1_10collective14CollectiveConvINS1_46MainloopSm90TmaGmmaWarpSpecializedImplicitGemmILS5_0ELi18ELi3EN4cute5tupleIJNSA_1CILi1EEESD_SD_EEENS1_36KernelImplicitTmaWarpSpecializedSm90ELi1EEENSB_IJNSC_ILi64EEENSC_ILi128EEENSB_IJNSC_ILi32EEEEEEEEENS_6half_tESM_NSA_8TiledMMAINSA_8MMA_AtomIJNSA_4SM904GMMA26MMA_64x128x16_F32F16F16_SSILNSQ_5MajorE0ELSS_0ELNSQ_7ScaleInE1ELST_1EEEEEENSA_6LayoutISE_NSB_IJNSC_ILi0EEESX_SX_EEEEENSB_IJNSA_10UnderscoreES10_S10_EEEEENS7_6detail26Sm90ImplicitGemmTileTraitsINSA_20SM90_TMA_LOAD_IM2COLENSA_14ComposedLayoutINSA_7SwizzleILi2ELi4ELi3EEENSA_18smem_ptr_flag_bitsILi16EEENSW_INSB_IJNSB_IJNSC_ILi8EEES1B_EEENSB_IJSJ_SD_EEENSB_IJSD_NSC_ILi18EEEEEEEEENSB_IJNSB_IJSJ_NSC_ILi256EEEEEENSB_IJSD_SX_EEENSB_IJSX_NSC_ILi2048EEEEEEEEEEEEEvEENS14_INSA_13SM90_TMA_LOADENS16_IS18_S1A_NSW_INSB_IJNSB_IJS1B_NSC_ILi16EEEEEES1D_S1F_EEENSB_IJS1I_S1J_NSB_IJSX_NSC_ILi4096EEEEEEEEEEEEEvEEEENS_8epilogue10collective6detail29Sm90TmaWarpSpecializedAdapterINS22_15DefaultEpilogueISM_NSB_IJNSB_IJllllEEESD_SX_EEES27_NS21_6thread17LinearCombinationISM_Li1EffLNS28_9ScaleType4KindE0ELNS_15FloatRoundStyleE2ESM_EENS_4gemm15EpilogueDefaultEEEEEvvEEEEvNT_6ParamsE,@function
        .size           _ZN7cutlass13device_kernelINS_4conv6kernel13ConvUniversalINS1_16ConvProblemShapeILNS1_8OperatorE0ELi3EEENS1_10collective14CollectiveConvINS1_46MainloopSm90TmaGmmaWarpSpecializedImplicitGemmILS5_0ELi18ELi3EN4cute5tupleIJNSA_1CILi1EEESD_SD_EEENS1_36KernelImplicitTmaWarpSpecializedSm90ELi1EEENSB_IJNSC_ILi64EEENSC_ILi128EEENSB_IJNSC_ILi32EEEEEEEEENS_6half_tESM_NSA_8TiledMMAINSA_8MMA_AtomIJNSA_4SM904GMMA26MMA_64x128x16_F32F16F16_SSILNSQ_5MajorE0ELSS_0ELNSQ_7ScaleInE1ELST_1EEEEEENSA_6LayoutISE_NSB_IJNSC_ILi0EEESX_SX_EEEEENSB_IJNSA_10UnderscoreES10_S10_EEEEENS7_6detail26Sm90ImplicitGemmTileTraitsINSA_20SM90_TMA_LOAD_IM2COLENSA_14ComposedLayoutINSA_7SwizzleILi2ELi4ELi3EEENSA_18smem_ptr_flag_bitsILi16EEENSW_INSB_IJNSB_IJNSC_ILi8EEES1B_EEENSB_IJSJ_SD_EEENSB_IJSD_NSC_ILi18EEEEEEEEENSB_IJNSB_IJSJ_NSC_ILi256EEEEEENSB_IJSD_SX_EEENSB_IJSX_NSC_ILi2048EEEEEEEEEEEEEvEENS14_INSA_13SM90_TMA_LOADENS16_IS18_S1A_NSW_INSB_IJNSB_IJS1B_NSC_ILi16EEEEEES1D_S1F_EEENSB_IJS1I_S1J_NSB_IJSX_NSC_ILi4096EEEEEEEEEEEEEvEEEENS_8epilogue10collective6detail29Sm90TmaWarpSpecializedAdapterINS22_15DefaultEpilogueISM_NSB_IJNSB_IJllllEEESD_SX_EEES27_NS21_6thread17LinearCombinationISM_Li1EffLNS28_9ScaleType4KindE0ELNS_15FloatRoundStyleE2ESM_EENS_4gemm15EpilogueDefaultEEEEEvvEEEEvNT_6ParamsE,(.L_x_172 - _ZN7cutlass13device_kernelINS_4conv6kernel13ConvUniversalINS1_16ConvProblemShapeILNS1_8OperatorE0ELi3EEENS1_10collective14CollectiveConvINS1_46MainloopSm90TmaGmmaWarpSpecializedImplicitGemmILS5_0ELi18ELi3EN4cute5tupleIJNSA_1CILi1EEESD_SD_EEENS1_36KernelImplicitTmaWarpSpecializedSm90ELi1EEENSB_IJNSC_ILi64EEENSC_ILi128EEENSB_IJNSC_ILi32EEEEEEEEENS_6half_tESM_NSA_8TiledMMAINSA_8MMA_AtomIJNSA_4SM904GMMA26MMA_64x128x16_F32F16F16_SSILNSQ_5MajorE0ELSS_0ELNSQ_7ScaleInE1ELST_1EEEEEENSA_6LayoutISE_NSB_IJNSC_ILi0EEESX_SX_EEEEENSB_IJNSA_10UnderscoreES10_S10_EEEEENS7_6detail26Sm90ImplicitGemmTileTraitsINSA_20SM90_TMA_LOAD_IM2COLENSA_14ComposedLayoutINSA_7SwizzleILi2ELi4ELi3EEENSA_18smem_ptr_flag_bitsILi16EEENSW_INSB_IJNSB_IJNSC_ILi8EEES1B_EEENSB_IJSJ_SD_EEENSB_IJSD_NSC_ILi18EEEEEEEEENSB_IJNSB_IJSJ_NSC_ILi256EEEEEENSB_IJSD_SX_EEENSB_IJSX_NSC_ILi2048EEEEEEEEEEEEEvEENS14_INSA_13SM90_TMA_LOADENS16_IS18_S1A_NSW_INSB_IJNSB_IJS1B_NSC_ILi16EEEEEES1D_S1F_EEENSB_IJS1I_S1J_NSB_IJSX_NSC_ILi4096EEEEEEEEEEEEEvEEEENS_8epilogue10collective6detail29Sm90TmaWarpSpecializedAdapterINS22_15DefaultEpilogueISM_NSB_IJNSB_IJllllEEESD_SX_EEES27_NS21_6thread17LinearCombinationISM_Li1EffLNS28_9ScaleType4KindE0ELNS_15FloatRoundStyleE2ESM_EENS_4gemm15EpilogueDefaultEEEEEvvEEEEvNT_6ParamsE)
        .other          _ZN7cutlass13device_kernelINS_4conv6kernel13ConvUniversalINS1_16ConvProblemShapeILNS1_8OperatorE0ELi3EEENS1_10collective14CollectiveConvINS1_46MainloopSm90TmaGmmaWarpSpecializedImplicitGemmILS5_0ELi18ELi3EN4cute5tupleIJNSA_1CILi1EEESD_SD_EEENS1_36KernelImplicitTmaWarpSpecializedSm90ELi1EEENSB_IJNSC_ILi64EEENSC_ILi128EEENSB_IJNSC_ILi32EEEEEEEEENS_6half_tESM_NSA_8TiledMMAINSA_8MMA_AtomIJNSA_4SM904GMMA26MMA_64x128x16_F32F16F16_SSILNSQ_5MajorE0ELSS_0ELNSQ_7ScaleInE1ELST_1EEEEEENSA_6LayoutISE_NSB_IJNSC_ILi0EEESX_SX_EEEEENSB_IJNSA_10UnderscoreES10_S10_EEEEENS7_6detail26Sm90ImplicitGemmTileTraitsINSA_20SM90_TMA_LOAD_IM2COLENSA_14ComposedLayoutINSA_7SwizzleILi2ELi4ELi3EEENSA_18smem_ptr_flag_bitsILi16EEENSW_INSB_IJNSB_IJNSC_ILi8EEES1B_EEENSB_IJSJ_SD_EEENSB_IJSD_NSC_ILi18EEEEEEEEENSB_IJNSB_IJSJ_NSC_ILi256EEEEEENSB_IJSD_SX_EEENSB_IJSX_NSC_ILi2048EEEEEEEEEEEEEvEENS14_INSA_13SM90_TMA_LOADENS16_IS18_S1A_NSW_INSB_IJNSB_IJS1B_NSC_ILi16EEEEEES1D_S1F_EEENSB_IJS1I_S1J_NSB_IJSX_NSC_ILi4096EEEEEEEEEEEEEvEEEENS_8epilogue10collective6detail29Sm90TmaWarpSpecializedAdapterINS22_15DefaultEpilogueISM_NSB_IJNSB_IJllllEEESD_SX_EEES27_NS21_6thread17LinearCombinationISM_Li1EffLNS28_9ScaleType4KindE0ELNS_15FloatRoundStyleE2ESM_EENS_4gemm15EpilogueDefaultEEEEEvvEEEEvNT_6ParamsE,@"STO_CUDA_ENTRY STV_DEFAULT"
_ZN7cutlass13device_kernelINS_4conv6kernel13ConvUniversalINS1_16ConvProblemShapeILNS1_8OperatorE0ELi3EEENS1_10collective14CollectiveConvINS1_46MainloopSm90TmaGmmaWarpSpecializedImplicitGemmILS5_0ELi18ELi3EN4cute5tupleIJNSA_1CILi1EEESD_SD_EEENS1_36KernelImplicitTmaWarpSpecializedSm90ELi1EEENSB_IJNSC_ILi64EEENSC_ILi128EEENSB_IJNSC_ILi32EEEEEEEEENS_6half_tESM_NSA_8TiledMMAINSA_8MMA_AtomIJNSA_4SM904GMMA26MMA_64x128x16_F32F16F16_SSILNSQ_5MajorE0ELSS_0ELNSQ_7ScaleInE1ELST_1EEEEEENSA_6LayoutISE_NSB_IJNSC_ILi0EEESX_SX_EEEEENSB_IJNSA_10UnderscoreES10_S10_EEEEENS7_6detail26Sm90ImplicitGemmTileTraitsINSA_20SM90_TMA_LOAD_IM2COLENSA_14ComposedLayoutINSA_7SwizzleILi2ELi4ELi3EEENSA_18smem_ptr_flag_bitsILi16EEENSW_INSB_IJNSB_IJNSC_ILi8EEES1B_EEENSB_IJSJ_SD_EEENSB_IJSD_NSC_ILi18EEEEEEEEENSB_IJNSB_IJSJ_NSC_ILi256EEEEEENSB_IJSD_SX_EEENSB_IJSX_NSC_ILi2048EEEEEEEEEEEEEvEENS14_INSA_13SM90_TMA_LOADENS16_IS18_S1A_NSW_INSB_IJNSB_IJS1B_NSC_ILi16EEEEEES1D_S1F_EEENSB_IJS1I_S1J_NSB_IJSX_NSC_ILi4096EEEEEEEEEEEEEvEEEENS_8epilogue10collective6detail29Sm90TmaWarpSpecializedAdapterINS22_15DefaultEpilogueISM_NSB_IJNSB_IJllllEEESD_SX_EEES27_NS21_6thread17LinearCombinationISM_Li1EffLNS28_9ScaleType4KindE0ELNS_15FloatRoundStyleE2ESM_EENS_4gemm15EpilogueDefaultEEEEEvvEEEEvNT_6ParamsE:
[----:B------:R-:W-:Y:S01]  /*0000*/  LDC R1, c[0x0][0x28] ;  /* 0x00000a00ff017b82 */ /* 0x000fe20000000800 */
[----:B------:R-:W0:Y:S01]  /*0010*/  S2R R8, SR_TID.X ;  /* 0x0000000000087919 */ /* 0x000e220000002100 */
[----:B------:R-:W-:Y:S01]  /*0020*/  ELECT P0, URZ, PT ;  /* 0x00000000003f782f */ /* 0x000fe20003800000 */
[----:B------:R-:W-:Y:S01]  /*0030*/  BSSY B0, `(.L_x_0) ;  /* 0x000000f000007945 */ /* 0x000fe20003800000 */
[--C-:B0-----:R-:W-:Y:S02]  /*0040*/  SHF.R.U32.HI R0, RZ, 0x5, R8.reuse ;  /* 0x00000005ff007819 */ /* 0x101fe40000011608 */
[----:B------:R-:W-:-:S03]  /*0050*/  SHF.R.U32.HI R3, RZ, 0x7, R8 ;  /* 0x00000007ff037819 */ /* 0x000fc60000011608 */
[----:B------:R-:W0:Y:S04]  /*0060*/  SHFL.IDX PT, R2, R0, RZ, 0x1f ;  /* 0x00001fff00027589 */ /* 0x000e2800000e0000 */
[----:B------:R1:W2:Y:S01]  /*0070*/  SHFL.IDX PT, R7, R3, RZ, 0x1f ;  /* 0x00001fff03077589 */ /* 0x0002a200000e0000 */
[----:B0-----:R-:W-:-:S13]  /*0080*/  ISETP.NE.OR P0, PT, R2, RZ, !P0 ;  /* 0x000000ff0200720c */ /* 0x001fda0004705670 */
[----:B-12---:R-:W-:Y:S05]  /*0090*/  @P0 BRA `(.L_x_1) ;  /* 0x0000000000200947 */ /* 0x006fea0003800000 */
[----:B------:R-:W-:Y:S02]  /*00a0*/  ULDC.64 UR4, c[0x0][0x198] ;  /* 0x0000660000047ab9 */ /* 0x000fe40000000a00 */
[----:B------:R-:W-:Y:S02]  /*00b0*/  UIADD3 UR6, UP0, UR4, 0xf0, URZ ;  /* 0x000000f004067890 */ /* 0x000fe4000ff1e03f */
[----:B------:R-:W-:Y:S02]  /*00c0*/  UIADD3 UR4, UP1, UR4, 0x270, URZ ;  /* 0x0000027004047890 */ /* 0x000fe4000ff3e03f */
[----:B------:R-:W-:Y:S02]  /*00d0*/  UIADD3.X UR7, URZ, UR5, URZ, UP0, !UPT ;  /* 0x000000053f077290 */ /* 0x000fe400087fe43f */
[----:B------:R-:W-:-:S07]  /*00e0*/  UIADD3.X UR5, URZ, UR5, URZ, UP1, !UPT ;  /* 0x000000053f057290 */ /* 0x000fce0008ffe43f */
[----:B------:R0:W-:Y:S02]  /*00f0*/  UTMACCTL.PF [UR6] ;  /* 0x00000000060079b9 */ /* 0x0001e40008040000 */
[----:B------:R0:W-:Y:S02]  /*0100*/  UTMACCTL.PF [UR4] ;  /* 0x00000000040079b9 */ /* 0x0001e40008040000 */
[----:B0-----:R-:W-:Y:S01]  /*0110*/  NOP ;  /* 0x0000000000007918 */ /* 0x001fe20000000000 */
.L_x_1:
[----:B------:R-:W-:Y:S05]  /*0120*/  BSYNC B0 ;  /* 0x0000000000007941 */ /* 0x000fea0003800000 */
.L_x_0:
[----:B------:R-:W0:Y:S01]  /*0130*/  SHFL.IDX PT, R0, R0, RZ, 0x1f ;  /* 0x00001fff00007589 */ /* 0x000e2200000e0000 */
[----:B------:R-:W-:-:S04]  /*0140*/  SHF.R.S32.HI R3, RZ, 0x1f, R2 ;  /* 0x0000001fff037819 */ /* 0x000fc80000011402 */
[----:B------:R-:W-:Y:S02]  /*0150*/  LEA.HI R3, R3, R2, RZ, 0x2 ;  /* 0x0000000203037211 */ /* 0x000fe400078f10ff */
[----:B0-----:R-:W-:-:S13]  /*0160*/  ISETP.NE.AND P0, PT, R0, RZ, PT ;  /* 0x000000ff0000720c */ /* 0x001fda0003f05270 */
[----:B------:R-:W-:Y:S05]  /*0170*/  @P0 BRA `(.L_x_2) ;  /* 0x0000000000d40947 */ /* 0x000fea0003800000 */
[----:B------:R-:W-:Y:S01]  /*0180*/  ELECT P0, URZ, PT ;  /* 0x00000000003f782f */ /* 0x000fe20003800000 */
[----:B------:R-:W-:-:S12]  /*0190*/  BSSY B0, `(.L_x_2) ;  /* 0x0000033000007945 */ /* 0x000fd80003800000 */
[----:B------:R-:W-:Y:S05]  /*01a0*/  @!P0 BRA `(.L_x_3) ;  /* 0x0000000000c48947 */ /* 0x000fea0003800000 */
[----:B------:R-:W0:Y:S01]  /*01b0*/  S2UR UR8, SR_CgaCtaId ;  /* 0x00000000000879c3 */ /* 0x000e220000008800 */
[----:B------:R-:W-:Y:S01]  /*01c0*/  UMOV UR4, 0x400 ;  /* 0x0000040000047882 */ /* 0x000fe20000000000 */
[----:B------:R-:W-:Y:S01]  /*01d0*/  UMOV UR5, 0x1 ;  /* 0x0000000100057882 */ /* 0x000fe20000000000 */
[----:B------:R-:W-:Y:S02]  /*01e0*/  UMOV UR6, 0x80 ;  /* 0x0000008000067882 */ /* 0x000fe40000000000 */
[----:B------:R-:W-:-:S04]  /*01f0*/  UIADD3 UR6, -UR6, 0x100000, URZ ;  /* 0x0010000006067890 */ /* 0x000fc8000fffe13f */
[----:B------:R-:W-:Y:S02]  /*0200*/  USHF.L.U32 UR7, UR6, 0xb, URZ ;  /* 0x0000000b06077899 */ /* 0x000fe4000800063f */
[----:B------:R-:W-:Y:S02]  /*0210*/  USHF.L.U32 UR6, UR6, 0x1, URZ ;  /* 0x0000000106067899 */ /* 0x000fe4000800063f */
[----:B0-----:R-:W-:Y:S02]  /*0220*/  ULEA UR8, UR8, UR4, 0x18 ;  /* 0x0000000408087291 */ /* 0x001fe4000f8ec03f */
[----:B------:R-:W-:-:S04]  /*0230*/  UIADD3 UR4, -UR5, 0x100000, URZ ;  /* 0x0010000005047890 */ /* 0x000fc8000fffe13f */
[----:B------:R-:W-:Y:S02]  /*0240*/  USHF.L.U32 UR5, UR4, 0xb, URZ ;  /* 0x0000000b04057899 */ /* 0x000fe4000800063f */
[----:B------:R-:W-:Y:S01]  /*0250*/  USHF.L.U32 UR4, UR4, 0x1, URZ ;  /* 0x0000000104047899 */ /* 0x000fe2000800063f */
[----:B------:R-:W0:Y:S11]  /*0260*/  FENCE.VIEW.ASYNC.S ;  /* 0x00000000000073c6 */ /* 0x000e360000000000 */
[----:B0-----:R0:W1:Y:S01]  /*0270*/  SYNCS.EXCH.64 URZ, [UR8+0x36000], UR4 ;  /* 0x03600004083f75b2 */ /* 0x0010620008000100 */
[----:B------:R0:W2:Y:S01]  /*0280*/  SYNCS.EXCH.64 URZ, [UR8+0x36090], UR6 ;  /* 0x03609006083f75b2 */ /* 0x0000a20008000100 */
[----:B------:R0:W3:Y:S01]  /*0290*/  SYNCS.EXCH.64 URZ, [UR8+0x36008], UR4 ;  /* 0x03600804083f75b2 */ /* 0x0000e20008000100 */
[----:B------:R0:W4:Y:S01]  /*02a0*/  SYNCS.EXCH.64 URZ, [UR8+0x36098], UR6 ;  /* 0x03609806083f75b2 */ /* 0x0001220008000100 */
[----:B------:R0:W0:Y:S01]  /*02b0*/  SYNCS.EXCH.64 URZ, [UR8+0x36010], UR4 ;  /* 0x03601004083f75b2 */ /* 0x0000220008000100 */
        /* <DEDUP_REMOVED lines=31> */
[----:B-1234-:R-:W-:Y:S01]  /*04b0*/  NOP ;  /* 0x0000000000007918 */ /* 0x01efe20000000000 */
.L_x_3:
[----:B0-----:R-:W-:Y:S05]  /*04c0*/  BSYNC B0 ;  /* 0x0000000000007941 */ /* 0x001fea0003800000 */
.L_x_2:
[----:B------:R-:W-:Y:S01]  /*04d0*/  ULDC.64 UR4, c[0x0][0x618] ;  /* 0x0001860000047ab9 */ /* 0x000fe20000000a00 */
[----:B------:R-:W-:Y:S01]  /*04e0*/  LOP3.LUT R3, R3, 0xfffffffc, RZ, 0xc0, !PT ;  /* 0xfffffffc03037812 */ /* 0x000fe200078ec0ff */
[----:B------:R-:W-:Y:S01]  /*04f0*/  NOP ;  /* 0x0000000000007918 */ /* 0x000fe20000000000 */
[----:B------:R-:W-:Y:S01]  /*0500*/  ISETP.NE.U32.AND P0, PT, RZ, UR4, PT ;  /* 0x00000004ff007c0c */ /* 0x000fe2000bf05070 */
[----:B------:R-:W-:Y:S01]  /*0510*/  NOP ;  /* 0x0000000000007918 */ /* 0x000fe20000000000 */
[----:B------:R-:W-:Y:S01]  /*0520*/  BAR.SYNC.DEFER_BLOCKING 0x0 ;  /* 0x0000000000007b1d */ /* 0x000fe20000010000 */
[----:B------:R-:W-:Y:S01]  /*0530*/  IMAD.IADD R6, R2, 0x1, -R3 ;  /* 0x0000000102067824 */ /* 0x000fe200078e0a03 */
[----:B------:R-:W-:Y:S02]  /*0540*/  ISETP.NE.AND.EX P0, PT, RZ, UR5, PT, P0 ;  /* 0x00000005ff007c0c */ /* 0x000fe4000bf05300 */
[C---:B------:R-:W-:Y:S02]  /*0550*/  ISETP.NE.AND P2, PT, R7.reuse, 0x1, PT ;  /* 0x000000010700780c */ /* 0x040fe40003f45270 */
[----:B------:R-:W-:Y:S01]  /*0560*/  LOP3.LUT P1, RZ, R7, R6, RZ, 0xfc, !PT ;  /* 0x0000000607ff7212 */ /* 0x000fe2000782fcff */
[----:B------:R-:W-:-:S03]  /*0570*/  ULDC.64 UR12, c[0x0][0x208] ;  /* 0x00008200000c7ab9 */ /* 0x000fc60000000a00 */
[----:B------:R-:W-:-:S04]  /*0580*/  SEL R2, RZ, 0x1, P1 ;  /* 0x00000001ff027807 */ /* 0x000fc80000800000 */
[----:B------:R-:W-:Y:S01]  /*0590*/  SEL R2, R2, 0x2, P2 ;  /* 0x0000000202027807 */ /* 0x000fe20001000000 */
[----:B------:R-:W-:Y:S06]  /*05a0*/  @!P0 BRA `(.L_x_4) ;  /* 0x00000000001c8947 */ /* 0x000fec0003800000 */
[----:B------:R-:W0:Y:S02]  /*05b0*/  LDC.64 R4, c[0x0][0x618] ;  /* 0x00018600ff047b82 */ /* 0x000e240000000a00 */
[----:B0-----:R-:W2:Y:S02]  /*05c0*/  LDG.E.64 R4, desc[UR12][R4.64] ;  /* 0x0000000c04047981 */ /* 0x001ea4000c1e1b00 */
[----:B--2---:R-:W-:-:S04]  /*05d0*/  ISETP.NE.U32.AND P0, PT, R4, RZ, PT ;  /* 0x000000ff0400720c */ /* 0x004fc80003f05070 */
[----:B------:R-:W-:-:S13]  /*05e0*/  ISETP.NE.AND.EX P0, PT, R5, RZ, PT, P0 ;  /* 0x000000ff0500720c */ /* 0x000fda0003f05300 */
[----:B------:R-:W-:Y:S05]  /*05f0*/  @!P0 BRA `(.L_x_4) ;  /* 0x0000000000088947 */ /* 0x000fea0003800000 */
[----:B------:R2:W5:Y:S01]  /*0600*/  LD.E R0, desc[UR12][R4.64] ;  /* 0x0000000c04007980 */ /* 0x000562000c101900 */
[----:B------:R-:W-:Y:S05]  /*0610*/  BRA `(.L_x_5) ;  /* 0x0000000000207947 */ /* 0x000fea0003800000 */
.L_x_4:
[----:B------:R-:W-:Y:S02]  /*0620*/  ULDC.64 UR4, c[0x0][0x608] ;  /* 0x0001820000047ab9 */ /* 0x000fe40000000a00 */
[----:B------:R-:W-:-:S04]  /*0630*/  ISETP.NE.U32.AND P0, PT, RZ, UR4, PT ;  /* 0x00000004ff007c0c */ /* 0x000fc8000bf05070 */
[----:B------:R-:W-:-:S13]  /*0640*/  ISETP.NE.AND.EX P0, PT, RZ, UR5, PT, P0 ;  /* 0x00000005ff007c0c */ /* 0x000fda000bf05300 */
[----:B------:R-:W-:Y:S05]  /*0650*/  @!P0 BRA `(.L_x_6) ;  /* 0x00000000000c8947 */ /* 0x000fea0003800000 */
[----:B------:R-:W0:Y:S02]  /*0660*/  LDC.64 R4, c[0x0][0x608] ;  /* 0x00018200ff047b82 */ /* 0x000e240000000a00 */
[----:B0-----:R0:W5:Y:S01]  /*0670*/  LDG.E R0, desc[UR12][R4.64] ;  /* 0x0000000c04007981 */ /* 0x001162000c1e1900 */
[----:B------:R-:W-:Y:S05]  /*0680*/  BRA `(.L_x_5) ;  /* 0x0000000000047947 */ /* 0x000fea0003800000 */
.L_x_6:
[----:B------:R-:W1:Y:S02]  /*0690*/  LDC R0, c[0x0][0x600] ;  /* 0x00018000ff007b82 */ /* 0x000e640000000800 */
.L_x_5:
[----:B------:R-:W-:Y:S02]  /*06a0*/  ULDC.64 UR4, c[0x0][0x620] ;  /* 0x0001880000047ab9 */ /* 0x000fe40000000a00 */
[----:B------:R-:W-:-:S04]  /*06b0*/  ISETP.NE.U32.AND P0, PT, RZ, UR4, PT ;  /* 0x00000004ff007c0c */ /* 0x000fc8000bf05070 */
[----:B------:R-:W-:-:S13]  /*06c0*/  ISETP.NE.AND.EX P0, PT, RZ, UR5, PT, P0 ;  /* 0x00000005ff007c0c */ /* 0x000fda000bf05300 */
[----:B------:R-:W-:Y:S05]  /*06d0*/  @!P0 BRA `(.L_x_7) ;  /* 0x00000000001c8947 */ /* 0x000fea0003800000 */
[----:B0-2---:R-:W0:Y:S02]  /*06e0*/  LDC.64 R4, c[0x0][0x620] ;  /* 0x00018800ff047b82 */ /* 0x005e240000000a00 */
[----:B0-----:R-:W2:Y:S02]  /*06f0*/  LDG.E.64 R4, desc[UR12][R4.64] ;  /* 0x0000000c04047981 */ /* 0x001ea4000c1e1b00 */
[----:B--2---:R-:W-:-:S04]  /*0700*/  ISETP.NE.U32.AND P0, PT, R4, RZ, PT ;  /* 0x000000ff0400720c */ /* 0x004fc80003f05070 */
[----:B------:R-:W-:-:S13]  /*0710*/  ISETP.NE.AND.EX P0, PT, R5, RZ, PT, P0 ;  /* 0x000000ff0500720c */ /* 0x000fda0003f05300 */
[----:B------:R-:W-:Y:S05]  /*0720*/  @!P0 BRA `(.L_x_7) ;  /* 0x0000000000088947 */ /* 0x000fea0003800000 */
[----:B------:R0:W5:Y:S01]  /*0730*/  LD.E R3, desc[UR12][R4.64] ;  /* 0x0000000c04037980 */ /* 0x000162000c101900 */
[----:B------:R-:W-:Y:S05]  /*0740*/  BRA `(.L_x_8) ;  /* 0x0000000000207947 */ /* 0x000fea0003800000 */
.L_x_7:
[----:B------:R-:W-:Y:S02]  /*0750*/  ULDC.64 UR4, c[0x0][0x610] ;  /* 0x0001840000047ab9 */ /* 0x000fe40000000a00 */
[----:B------:R-:W-:-:S04]  /*0760*/  ISETP.NE.U32.AND P0, PT, RZ, UR4, PT ;  /* 0x00000004ff007c0c */ /* 0x000fc8000bf05070 */
[----:B------:R-:W-:-:S13]  /*0770*/  ISETP.NE.AND.EX P0, PT, RZ, UR5, PT, P0 ;  /* 0x00000005ff007c0c */ /* 0x000fda000bf05300 */
[----:B------:R-:W-:Y:S05]  /*0780*/  @!P0 BRA `(.L_x_9) ;  /* 0x00000000000c8947 */ /* 0x000fea0003800000 */
[----:B0-2---:R-:W0:Y:S02]  /*0790*/  LDC.64 R4, c[0x0][0x610] ;  /* 0x00018400ff047b82 */ /* 0x005e240000000a00 */
[----:B0-----:R4:W5:Y:S01]  /*07a0*/  LDG.E R3, desc[UR12][R4.64] ;  /* 0x0000000c04037981 */ /* 0x001962000c1e1900 */
[----:B------:R-:W-:Y:S05]  /*07b0*/  BRA `(.L_x_8) ;  /* 0x0000000000047947 */ /* 0x000fea0003800000 */
.L_x_9:
[----:B------:R-:W3:Y:S02]  /*07c0*/  LDC R3, c[0x0][0x604] ;  /* 0x00018100ff037b82 */ /* 0x000ee40000000800 */
.L_x_8:
[----:B0-2-4-:R-:W0:Y:S01]  /*07d0*/  LDC R4, c[0x0][0x3e8] ;  /* 0x0000fa00ff047b82 */ /* 0x015e220000000800 */
[----:B------:R-:W-:Y:S01]  /*07e0*/  ULDC UR4, c[0x0][0x3dc] ;  /* 0x0000f70000047ab9 */ /* 0x000fe20000000800 */
[----:B------:R-:W-:Y:S01]  /*07f0*/  ISETP.NE.AND P0, PT, R7, RZ, PT ;  /* 0x000000ff0700720c */ /* 0x000fe20003f05270 */
[----:B------:R-:W-:Y:S01]  /*0800*/  UIADD3 UR4, UR4, 0x1f, URZ ;  /* 0x0000001f04047890 */ /* 0x000fe2000fffe03f */
[----:B------:R-:W-:-:S03]  /*0810*/  ULDC.64 UR6, c[0x0][0x3e0] ;  /* 0x0000f80000067ab9 */ /* 0x000fc60000000a00 */
[----:B------:R-:W-:Y:S02]  /*0820*/  USHF.R.S32.HI UR5, URZ, 0x1f, UR4 ;  /* 0x0000001f3f057899 */ /* 0x000fe40008011404 */
[----:B------:R-:W-:Y:S02]  /*0830*/  UIMAD UR6, UR7, UR6, URZ ;  /* 0x00000006070672a4 */ /* 0x000fe4000f8e023f */
[----:B------:R-:W-:-:S04]  /*0840*/  ULEA.HI UR5, UR5, UR4, URZ, 0x5 ;  /* 0x0000000405057291 */ /* 0x000fc8000f8f283f */
[----:B------:R-:W-:Y:S01]  /*0850*/  USHF.R.S32.HI UR15, URZ, 0x5, UR5 ;  /* 0x000000053f0f7899 */ /* 0x000fe20008011405 */
[----:B0-----:R-:W-:-:S05]  /*0860*/  IMAD R4, R4, UR6, RZ ;  /* 0x0000000604047c24 */ /* 0x001fca000f8e02ff */
[----:B------:R-:W-:Y:S01]  /*0870*/  IMAD R4, R4, UR15, RZ ;  /* 0x0000000f04047c24 */ /* 0x000fe2000f8e02ff */
[----:B------:R-:W-:Y:S06]  /*0880*/  @!P0 BRA `(.L_x_10) ;  /* 0x0000005000ac8947 */ /* 0x000fec0003800000 */
[----:B------:R-:W-:-:S13]  /*0890*/  ISETP.NE.AND P0, PT, R7, 0x1, PT ;  /* 0x000000010700780c */ /* 0x000fda0003f05270 */
[----:B------:R-:W-:Y:S05]  /*08a0*/  @P0 EXIT ;  /* 0x000000000000094d */ /* 0x000fea0003800000 */
[----:B------:R-:W-:Y:S01]  /*08b0*/  ISETP.GE.AND P0, PT, R4, 0x1, PT ;  /* 0x000000010400780c */ /* 0x000fe20003f06270 */
[----:B------:R-:W-:Y:S01]  /*08c0*/  UMOV UR4, URZ ;  /* 0x0000003f00047c82 */ /* 0x000fe20008000000 */
[----:B------:R-:W-:Y:S02]  /*08d0*/  CS2R R86, SRZ ;  /* 0x0000000000567805 */ /* 0x000fe4000001ff00 */
[----:B------:R-:W-:Y:S02]  /*08e0*/  CS2R R24, SRZ ;  /* 0x0000000000187805 */ /* 0x000fe4000001ff00 */
[----:B------:R-:W-:Y:S02]  /*08f0*/  CS2R R26, SRZ ;  /* 0x00000000001a7805 */ /* 0x000fe4000001ff00 */
[----:B------:R-:W-:Y:S02]  /*0900*/  CS2R R28, SRZ ;  /* 0x00000000001c7805 */ /* 0x000fe4000001ff00 */
[----:B------:R-:W-:-:S02]  /*0910*/  CS2R R30, SRZ ;  /* 0x00000000001e7805 */ /* 0x000fc4000001ff00 */
[----:B------:R-:W-:Y:S02]  /*0920*/  CS2R R32, SRZ ;  /* 0x0000000000207805 */ /* 0x000fe4000001ff00 */
        /* <DEDUP_REMOVED lines=25> */
[----:B------:R-:W-:Y:S01]  /*0ac0*/  CS2R R84, SRZ ;  /* 0x0000000000547805 */ /* 0x000fe2000001ff00 */
[----:B------:R-:W-:Y:S06]  /*0ad0*/  @!P0 BRA `(.L_x_11) ;  /* 0x0000000000788947 */ /* 0x000fec0003800000 */
[----:B------:R-:W-:-:S04]  /*0ae0*/  LOP3.LUT R5, R2, 0x1, RZ, 0xfc, !PT ;  /* 0x0000000102057812 */ /* 0x000fc800078efcff */
[----:B------:R-:W-:-:S13]  /*0af0*/  ISETP.NE.AND P0, PT, R5, 0x3, PT ;  /* 0x000000030500780c */ /* 0x000fda0003f05270 */
[----:B------:R-:W-:Y:S05]  /*0b00*/  @!P0 BRA `(.L_x_12) ;  /* 0x0000000000048947 */ /* 0x000fea0003800000 */
[----:B------:R-:W-:Y:S01]  /*0b10*/  BPT.TRAP 0x1 ;  /* 0x000000040000795c */ /* 0x000fe20000300000 */
.L_x_12:
[----:B------:R-:W0:Y:S01]  /*0b20*/  S2UR UR5, SR_CgaCtaId ;  /* 0x00000000000579c3 */ /* 0x000e220000008800 */
[----:B------:R-:W-:Y:S01]  /*0b30*/  SHF.L.U32 R5, RZ, 0x1f, RZ ;  /* 0x0000001fff057819 */ /* 0x000fe200000006ff */
[----:B------:R-:W-:Y:S02]  /*0b40*/  UMOV UR4, 0x400 ;  /* 0x0000040000047882 */ /* 0x000fe40000000000 */
[----:B0-----:R-:W-:-:S12]  /*0b50*/  ULEA UR4, UR5, UR4, 0x18 ;  /* 0x0000000405047291 */ /* 0x001fd8000f8ec03f */
.L_x_13:
[----:B0-----:R-:W-:-:S04]  /*0b60*/  IMAD.U32 R6, RZ, RZ, UR4 ;  /* 0x00000004ff067e24 */ /* 0x001fc8000f8e00ff */
[----:B------:R0:W2:Y:S03]  /*0b70*/  SYNCS.PHASECHK.TRANS64.TRYWAIT P0, [R6+URZ+0x36000], R5 ;  /* 0x03600005060075a7 */ /* 0x0000a6000800017f */
[----:B--2---:R-:W-:Y:S05]  /*0b80*/  @!P0 NANOSLEEP.SYNCS 0x989680 ;  /* 0x009896800000895d */ /* 0x004fea0003900000 */
[----:B------:R-:W2:Y:S02]  /*0b90*/  @!P0 SYNCS.PHASECHK.TRANS64 P0, [R6+URZ+0x36000], R5 ;  /* 0x03600005060085a7 */ /* 0x000ea4000800007f */
[----:B--2---:R-:W-:Y:S05]  /*0ba0*/  @!P0 BRA `(.L_x_13) ;  /* 0xfffffffc00ec8947 */ /* 0x004fea000383ffff */
[----:B------:R-:W-:Y:S01]  /*0bb0*/  UIADD3 UR5, UR4, 0x12000, URZ ;  /* 0x0001200004057890 */ /* 0x000fe2000fffe03f */
[----:B------:R-:W-:Y:S01]  /*0bc0*/  WARPGROUP.ARRIVE ;  /* 0x00000000000079c5 */ /* 0x000fe20000000000 */
[----:B------:R-:W-:Y:S02]  /*0bd0*/  USHF.R.U32.HI UR4, URZ, 0x4, UR4 ;  /* 0x000000043f047899 */ /* 0x000fe40008011604 */
[----:B------:R-:W-:Y:S02]  /*0be0*/  USHF.R.U32.HI UR5, URZ, 0x4, UR5 ;  /* 0x000000043f057899 */ /* 0x000fe40008011605 */
[----:B------:R-:W-:Y:S02]  /*0bf0*/  ULOP3.LUT UR4, UR4, 0x3fff, URZ, 0xc0, !UPT ;  /* 0x00003fff04047892 */ /* 0x000fe4000f8ec03f */
[----:B------:R-:W-:Y:S02]  /*0c00*/  ULOP3.LUT UR5, UR5, 0x3fff, URZ, 0xc0, !UPT ;  /* 0x00003fff05057892 */ /* 0x000fe4000f8ec03f */
[----:B------:R-:W-:-:S02]  /*0c10*/  ULOP3.LUT UR4, UR4, 0x10000, URZ, 0xfc, !UPT ;  /* 0x0001000004047892 */ /* 0x000fc4000f8efc3f */
[----:B------:R-:W-:Y:S01]  /*0c20*/  ULOP3.LUT UR6, UR5, 0x10000, URZ, 0xfc, !UPT ;  /* 0x0001000005067892 */ /* 0x000fe2000f8efc3f */
[----:B------:R-:W-:Y:S02]  /*0c30*/  UMOV UR7, 0x80000020 ;  /* 0x8000002000077882 */ /* 0x000fe40000000000 */
[----:B------:R-:W-:-:S06]  /*0c40*/  UMOV UR5, 0x80000020 ;  /* 0x8000002000057882 */ /* 0x000fcc0000000000 */
[----:B------:R-:W-:Y:S01]  /*0c50*/  HGMMA.64x128x16.F32 R24, gdesc[UR4], RZ, !UPT ;  /* 0x01e00000041879f0 */ /* 0x000fe2000c7008ff */
[----:B------:R-:W-:Y:S02]  /*0c60*/  UIADD3 UR4, UR4, 0x2, URZ ;  /* 0x0000000204047890 */ /* 0x000fe4000fffe03f */
[----:B------:R-:W-:Y:S01]  /*0c70*/  UIADD3 UR6, UR6, 0x2, URZ ;  /* 0x0000000206067890 */ /* 0x000fe2000fffe03f */
[----:B------:R-:W-:Y:S01]  /*0c80*/  UMOV UR5, 0x80000020 ;  /* 0x8000002000057882 */ /* 0x000fe20000000000 */
[----:B------:R-:W-:-:S07]  /*0c90*/  UMOV UR7, 0x80000020 ;  /* 0x8000002000077882 */ /* 0x000fce0000000000 */
[----:B------:R-:W-:Y:S01]  /*0ca0*/  HGMMA.64x128x16.F32 R24, gdesc[UR4], R24, gsb0 ;  /* 0x01e00000041879f0 */ /* 0x000fe20008000818 */
[----:B------:R-:W-:-:S05]  /*0cb0*/  UMOV UR4, 0x1 ;  /* 0x0000000100047882 */ /* 0x000fca0000000000 */
.L_x_11:
[----:B0-----:R-:W-:-:S05]  /*0cc0*/  VIMNMX R5, R4, 0x1, PT ;  /* 0x0000000104057848 */ /* 0x001fca0003fe0100 */
[----:B------:R-:W-:-:S05]  /*0cd0*/  IMAD.IADD R6, R4, 0x1, -R5 ;  /* 0x0000000104067824 */ /* 0x000fca00078e0a05 */
[----:B------:R-:W-:-:S13]  /*0ce0*/  ISETP.GE.AND P0, PT, R6, 0x1, PT ;  /* 0x000000010600780c */ /* 0x000fda0003f06270 */
[----:B------:R-:W-:Y:S05]  /*0cf0*/  @!P0 BRA `(.L_x_14) ;  /* 0x0000000000e88947 */ /* 0x000fea0003800000 */
[----:B------:R-:W0:Y:S01]  /*0d00*/  S2UR UR6, SR_CgaCtaId ;  /* 0x00000000000679c3 */ /* 0x000e220000008800 */
[----:B------:R-:W-:Y:S01]  /*0d10*/  UMOV UR5, 0x400 ;  /* 0x0000040000057882 */ /* 0x000fe20000000000 */
[----:B------:R-:W-:Y:S01]  /*0d20*/  LOP3.LUT R10, R2, 0x1, RZ, 0xfc, !PT ;  /* 0x00000001020a7812 */ /* 0x000fe200078efcff */
[----:B------:R-:W-:Y:S01]  /*0d30*/  IMAD.MOV.U32 R9, RZ, RZ, RZ ;  /* 0x000000ffff097224 */ /* 0x000fe200078e00ff */
[----:B------:R-:W-:Y:S01]  /*0d40*/  UISETP.NE.U32.AND UP0, UPT, UR4, URZ, UPT ;  /* 0x0000003f0400728c */ /* 0x000fe2000bf05070 */
[----:B------:R-:W-:Y:S01]  /*0d50*/  IMAD.MOV.U32 R5, RZ, RZ, R6 ;  /* 0x000000ffff057224 */ /* 0x000fe200078e0006 */
[----:B0-----:R-:W-:-:S04]  /*0d60*/  ULEA UR7, UR6, UR5, 0x18 ;  /* 0x0000000506077291 */ /* 0x001fc8000f8ec03f */
[----:B------:R-:W-:Y:S02]  /*0d70*/  UIADD3 UR6, UR7, 0x12000, URZ ;  /* 0x0001200007067890 */ /* 0x000fe4000fffe03f */
[----:B------:R-:W-:Y:S02]  /*0d80*/  USHF.R.U32.HI UR5, URZ, 0x4, UR7 ;  /* 0x000000043f057899 */ /* 0x000fe40008011607 */
[----:B------:R-:W-:Y:S02]  /*0d90*/  USHF.R.U32.HI UR6, URZ, 0x4, UR6 ;  /* 0x000000043f067899 */ /* 0x000fe40008011606 */
[----:B------:R-:W-:Y:S02]  /*0da0*/  ULOP3.LUT UR5, UR5, 0x3fff, URZ, 0xc0, !UPT ;  /* 0x00003fff05057892 */ /* 0x000fe4000f8ec03f */
[----:B------:R-:W-:Y:S02]  /*0db0*/  ULOP3.LUT UR6, UR6, 0x3fff, URZ, 0xc0, !UPT ;  /* 0x00003fff06067892 */ /* 0x000fe4000f8ec03f */
[----:B------:R-:W-:-:S02]  /*0dc0*/  ULOP3.LUT UR14, UR5, 0x10000, URZ, 0xfc, !UPT ;  /* 0x00010000050e7892 */ /* 0x000fc4000f8efc3f */
[----:B------:R-:W-:Y:S01]  /*0dd0*/  ULOP3.LUT UR15, UR6, 0x10000, URZ, 0xfc, !UPT ;  /* 0x00010000060f7892 */ /* 0x000fe2000f8efc3f */
[----:B------:R-:W-:-:S11]  /*0de0*/  UMOV UR5, URZ ;  /* 0x0000003f00057c82 */ /* 0x000fd60008000000 */
.L_x_19:
[----:B------:R-:W-:-:S13]  /*0df0*/  ISETP.NE.AND P1, PT, R10, 0x3, PT ;  /* 0x000000030a00780c */ /* 0x000fda0003f25270 */
[----:B0-----:R-:W-:Y:S05]  /*0e00*/  @!P1 BRA `(.L_x_15) ;  /* 0x0000000000049947 */ /* 0x001fea0003800000 */
[----:B------:R-:W-:Y:S01]  /*0e10*/  BPT.TRAP 0x1 ;  /* 0x000000040000795c */ /* 0x000fe20000300000 */
.L_x_15:
[----:B------:R-:W-:Y:S01]  /*0e20*/  SHF.L.U32 R7, R9, 0x1f, RZ ;  /* 0x0000001f09077819 */ /* 0x000fe200000006ff */
[----:B------:R-:W-:-:S12]  /*0e30*/  ULEA UR6, UR4, UR7, 0x3 ;  /* 0x0000000704067291 */ /* 0x000fd8000f8e183f */
.L_x_16:
[----:B0-----:R-:W-:-:S04]  /*0e40*/  IMAD.U32 R8, RZ, RZ, UR6 ;  /* 0x00000006ff087e24 */ /* 0x001fc8000f8e00ff */
[----:B------:R0:W2:Y:S03]  /*0e50*/  SYNCS.PHASECHK.TRANS64.TRYWAIT P0, [R8+URZ+0x36000], R7 ;  /* 0x03600007080075a7 */ /* 0x0000a6000800017f */
[----:B--2---:R-:W-:Y:S05]  /*0e60*/  @!P0 NANOSLEEP.SYNCS 0x989680 ;  /* 0x009896800000895d */ /* 0x004fea0003900000 */
[----:B------:R-:W2:Y:S02]  /*0e70*/  @!P0 SYNCS.PHASECHK.TRANS64 P0, [R8+URZ+0x36000], R7 ;  /* 0x03600007080085a7 */ /* 0x000ea4000800007f */
[----:B--2---:R-:W-:Y:S05]  /*0e80*/  @!P0 BRA `(.L_x_16) ;  /* 0xfffffffc00ec8947 */ /* 0x004fea000383ffff */
[----:B------:R-:W-:Y:S01]  /*0e90*/  ULEA UR8, UR4, UR14, 0x8 ;  /* 0x0000000e04087291 */ /* 0x000fe2000f8e403f */
[----:B------:R-:W-:Y:S01]  /*0ea0*/  WARPGROUP.ARRIVE ;  /* 0x00000000000079c5 */ /* 0x000fe20000000000 */
[----:B------:R-:W-:Y:S01]  /*0eb0*/  ULEA UR10, UR4, UR15, 0x9 ;  /* 0x0000000f040a7291 */ /* 0x000fe2000f8e483f */
[----:B------:R-:W-:Y:S01]  /*0ec0*/  UMOV UR9, 0x80000020 ;  /* 0x8000002000097882 */ /* 0x000fe20000000000 */
[----:B------:R-:W-:-:S07]  /*0ed0*/  UMOV UR11, 0x80000020 ;  /* 0x80000020000b7882 */ /* 0x000fce0000000000 */
[----:B------:R-:W-:Y:S01]  /*0ee0*/  HGMMA.64x128x16.F32 R24, gdesc[UR8], R24, UP0 ;  /* 0x01e00000081879f0 */ /* 0x000fe2000bf00818 */
[----:B------:R-:W-:Y:S02]  /*0ef0*/  UIADD3 UR8, UR8, 0x2, URZ ;  /* 0x0000000208087890 */ /* 0x000fe4000fffe03f */
[----:B------:R-:W-:Y:S01]  /*0f00*/  UIADD3 UR10, UR10, 0x2, URZ ;  /* 0x000000020a0a7890 */ /* 0x000fe2000fffe03f */
[----:B------:R-:W-:Y:S01]  /*0f10*/  UMOV UR9, 0x80000020 ;  /* 0x8000002000097882 */ /* 0x000fe20000000000 */
[----:B------:R-:W-:-:S07]  /*0f20*/  UMOV UR11, 0x80000020 ;  /* 0x80000020000b7882 */ /* 0x000fce0000000000 */
[----:B------:R-:W-:Y:S03]  /*0f30*/  HGMMA.64x128x16.F32 R24, gdesc[UR8], R24, gsb0 ;  /* 0x01e00000081879f0 */ /* 0x000fe60008000818 */
[----:B------:R-:W-:Y:S02]  /*0f40*/  WARPGROUP.DEPBAR.LE gsb0, 0x1 ;  /* 0x00008000000079c5 */ /* 0x000fe40000010100 */
[----:B------:R-:W-:Y:S05]  /*0f50*/  @!P1 BRA `(.L_x_17) ;  /* 0x0000000000049947 */ /* 0x000fea0003800000 */
[----:B------:R-:W-:Y:S01]  /*0f60*/  BPT.TRAP 0x1 ;  /* 0x000000040000795c */ /* 0x000fe20000300000 */
.L_x_17:
[----:B------:R-:W-:Y:S01]  /*0f70*/  ULEA UR6, UR5, UR7, 0x3 ;  /* 0x0000000705067291 */ /* 0x000fe2000f8e183f */
[----:B------:R-:W-:-:S03]  /*0f80*/  ISETP.GT.U32.AND P0, PT, R2, 0x1, PT ;  /* 0x000000010200780c */ /* 0x000fc60003f04070 */
[----:B------:R-:W-:-:S04]  /*0f90*/  UIADD3 UR6, UR6, 0x36090, URZ ;  /* 0x0003609006067890 */ /* 0x000fc8000fffe03f */
[----:B------:R-:W-:-:S09]  /*0fa0*/  UPRMT UR6, URZ, 0x654, UR6 ;  /* 0x000006543f067896 */ /* 0x000fd20008000006 */
[----:B------:R-:W-:Y:S01]  /*0fb0*/  SYNCS.ARRIVE.TRANS64.RED.A1T0 RZ, [UR6], RZ ;  /* 0x000000ffffff79a7 */ /* 0x000fe20008100406 */
[----:B------:R-:W-:Y:S05]  /*0fc0*/  @P0 BRA `(.L_x_18) ;  /* 0x0000000000040947 */ /* 0x000fea0003800000 */
[----:B------:R-:W-:Y:S01]  /*0fd0*/  BPT.TRAP 0x1 ;  /* 0x000000040000795c */ /* 0x000fe20000300000 */
.L_x_18:
[----:B------:R-:W-:Y:S01]  /*0fe0*/  UIADD3 UR4, UR4, 0x1, URZ ;  /* 0x0000000104047890 */ /* 0x000fe2000fffe03f */
[C---:B------:R-:W-:Y:S01]  /*0ff0*/  ISETP.GT.AND P0, PT, R5.reuse, 0x1, PT ;  /* 0x000000010500780c */ /* 0x040fe20003f04270 */
[----:B------:R-:W-:Y:S01]  /*1000*/  UIADD3 UR5, UR5, 0x1, URZ ;  /* 0x0000000105057890 */ /* 0x000fe2000fffe03f */
[----:B------:R-:W-:Y:S01]  /*1010*/  VIADD R5, R5, 0xffffffff ;  /* 0xffffffff05057836 */ /* 0x000fe20000000000 */
[----:B------:R-:W-:Y:S02]  /*1020*/  UISETP.NE.AND UP0, UPT, UR4, 0x12, UPT ;  /* 0x000000120400788c */ /* 0x000fe4000bf05270 */
[----:B------:R-:W-:Y:S02]  /*1030*/  UISETP.NE.AND UP1, UPT, UR5, 0x12, UPT ;  /* 0x000000120500788c */ /* 0x000fe4000bf25270 */
[----:B------:R-:W-:Y:S02]  /*1040*/  USEL UR6, URZ, 0x1, UP0 ;  /* 0x000000013f067887 */ /* 0x000fe40008000000 */
[----:B------:R-:W-:-:S02]  /*1050*/  USEL UR4, UR4, URZ, UP0 ;  /* 0x0000003f04047287 */ /* 0x000fc40008000000 */
[----:B------:R-:W-:Y:S02]  /*1060*/  USEL UR5, UR5, URZ, UP1 ;  /* 0x0000003f05057287 */ /* 0x000fe40008800000 */
[----:B------:R-:W-:Y:S01]  /*1070*/  UPLOP3.LUT UP0, UPT, UPT, UPT, UPT, 0x80, 0x0 ;  /* 0x000000000000789c */ /* 0x000fe20003f0f070 */
[----:B------:R-:W-:Y:S01]  /*1080*/  LOP3.LUT R9, R9, UR6, RZ, 0x3c, !PT ;  /* 0x0000000609097c12 */ /* 0x000fe2000f8e3cff */
[----:B------:R-:W-:Y:S09]  /*1090*/  @P0 BRA `(.L_x_19) ;  /* 0xfffffffc00540947 */ /* 0x000ff2000383ffff */
.L_x_14:
[----:B------:R-:W-:Y:S01]  /*10a0*/  ISETP.GE.AND P0, PT, R4, 0x1, PT ;  /* 0x000000010400780c */ /* 0x000fe20003f06270 */
[----:B------:R-:W-:-:S12]  /*10b0*/  WARPGROUP.DEPBAR.LE gsb0, 0x0 ;  /* 0x00008000000079c5 */ /* 0x000fd80000010000 */
[----:B------:R-:W-:Y:S05]  /*10c0*/  @!P0 BRA `(.L_x_20) ;  /* 0x0000000000448947 */ /* 0x000fea0003800000 */
[----:B------:R-:W-:-:S04]  /*10d0*/  LOP3.LUT R4, R2, 0x1, RZ, 0xfc, !PT ;  /* 0x0000000102047812 */ /* 0x000fc800078efcff */
[----:B------:R-:W-:-:S13]  /*10e0*/  ISETP.NE.AND P0, PT, R4, 0x3, PT ;  /* 0x000000030400780c */ /* 0x000fda0003f05270 */
[----:B------:R-:W-:Y:S05]  /*10f0*/  @!P0 BRA `(.L_x_21) ;  /* 0x0000000000048947 */ /* 0x000fea0003800000 */
[----:B------:R-:W-:Y:S01]  /*1100*/  BPT.TRAP 0x1 ;  /* 0x000000040000795c */ /* 0x000fe20000300000 */
.L_x_21:
[----:B0-----:R-:W0:Y:S01]  /*1110*/  S2R R7, SR_CgaCtaId ;  /* 0x0000000000077919 */ /* 0x001e220000008800 */
[----:B------:R-:W-:Y:S01]  /*1120*/  IMAD.WIDE.U32 R4, R6, 0x38e38e39, RZ ;  /* 0x38e38e3906047825 */ /* 0x000fe200078e00ff */
[----:B------:R-:W-:Y:S02]  /*1130*/  MOV R4, 0x400 ;  /* 0x0000040000047802 */ /* 0x000fe40000000f00 */
[----:B------:R-:W-:Y:S02]  /*1140*/  ISETP.GT.U32.AND P0, PT, R2, 0x1, PT ;  /* 0x000000010200780c */ /* 0x000fe40003f04070 */
[----:B------:R-:W-:-:S05]  /*1150*/  SHF.R.U32.HI R5, RZ, 0x2, R5 ;  /* 0x00000002ff057819 */ /* 0x000fca0000011605 */
[----:B------:R-:W-:Y:S01]  /*1160*/  IMAD R6, R5, -0x12, R6 ;  /* 0xffffffee05067824 */ /* 0x000fe200078e0206 */
[----:B0-----:R-:W-:-:S05]  /*1170*/  LEA R7, R7, R4, 0x18 ;  /* 0x0000000407077211 */ /* 0x001fca00078ec0ff */
[----:B------:R-:W-:-:S04]  /*1180*/  IMAD R6, R6, 0x8, R7 ;  /* 0x0000000806067824 */ /* 0x000fc800078e0207 */
[----:B------:R-:W-:-:S05]  /*1190*/  VIADD R6, R6, 0x36090 ;  /* 0x0003609006067836 */ /* 0x000fca0000000000 */
[----:B------:R-:W-:-:S04]  /*11a0*/  PRMT R6, RZ, 0x654, R6 ;  /* 0x00000654ff067816 */ /* 0x000fc80000000006 */
[----:B------:R2:W-:Y:S01]  /*11b0*/  SYNCS.ARRIVE.TRANS64.RED.A1T0 RZ, [R6+URZ], RZ ;  /* 0x000000ff06ff79a7 */ /* 0x0005e2000810043f */
[----:B------:R-:W-:Y:S05]  /*11c0*/  @P0 BRA `(.L_x_20) ;  /* 0x0000000000040947 */ /* 0x000fea0003800000 */
[----:B------:R-:W-:Y:S01]  /*11d0*/  BPT.TRAP 0x1 ;  /* 0x000000040000795c */ /* 0x000fe20000300000 */
.L_x_20:
[----:B------:R-:W4:Y:S01]  /*11e0*/  S2R R5, SR_TID.X ;  /* 0x0000000000057919 */ /* 0x000f220000002100 */
[----:B------:R-:W-:Y:S01]  /*11f0*/  ULDC.64 UR4, c[0x0][0x280] ;  /* 0x0000a00000047ab9 */ /* 0x000fe20000000a00 */
[----:B------:R-:W0:Y:S01]  /*1200*/  S2R R4, SR_CTAID.Y ;  /* 0x0000000000047919 */ /* 0x000e220000002600 */
[----:B------:R-:W1:Y:S01]  /*1210*/  S2R R15, SR_CTAID.X ;  /* 0x00000000000f7919 */ /* 0x000e620000002500 */
[----:B----4-:R-:W-:-:S04]  /*1220*/  SHF.R.S32.HI R2, RZ, 0x1f, R5 ;  /* 0x0000001fff027819 */ /* 0x010fc80000011405 */
[----:B------:R-:W-:Y:S01]  /*1230*/  LEA.HI R2, R2, R5, RZ, 0x7 ;  /* 0x0000000502027211 */ /* 0x000fe200078f38ff */
[----:B0-----:R-:W-:-:S03]  /*1240*/  IMAD.SHL.U32 R4, R4, 0x80, RZ ;  /* 0x0000008004047824 */ /* 0x001fc600078e00ff */
[----:B------:R-:W-:Y:S01]  /*1250*/  LOP3.LUT R2, R2, 0xffffff80, RZ, 0xc0, !PT ;  /* 0xffffff8002027812 */ /* 0x000fe200078ec0ff */
[----:B-1----:R-:W-:Y:S01]  /*1260*/  IMAD.SHL.U32 R8, R15, 0x40, RZ ;  /* 0x000000400f087824 */ /* 0x002fe200078e00ff */
[----:B------:R-:W-:-:S03]  /*1270*/  ISETP.GE.AND P0, PT, R4, UR5, PT ;  /* 0x0000000504007c0c */ /* 0x000fc6000bf06270 */
[----:B------:R-:W-:Y:S01]  /*1280*/  IMAD.IADD R2, R5, 0x1, -R2 ;  /* 0x0000000105027824 */ /* 0x000fe200078e0a02 */
[----:B------:R-:W-:-:S04]  /*1290*/  ISETP.GE.OR P0, PT, R8, UR4, P0 ;  /* 0x0000000408007c0c */ /* 0x000fc80008706670 */
[----:B------:R-:W-:-:S04]  /*12a0*/  SHF.R.S32.HI R5, RZ, 0x1f, R2 ;  /* 0x0000001fff057819 */ /* 0x000fc80000011402 */
[----:B--2---:R-:W-:-:S04]  /*12b0*/  LEA.HI R6, R5, R2, RZ, 0x2 ;  /* 0x0000000205067211 */ /* 0x004fc800078f10ff */
[--C-:B------:R-:W-:Y:S02]  /*12c0*/  SHF.R.S32.HI R10, RZ, 0x2, R6.reuse ;  /* 0x00000002ff0a7819 */ /* 0x100fe40000011406 */
[----:B------:R-:W-:-:S04]  /*12d0*/  SHF.R.S32.HI R7, RZ, 0x1f, R6 ;  /* 0x0000001fff077819 */ /* 0x000fc80000011406 */
[----:B------:R-:W-:-:S04]  /*12e0*/  LEA.HI R7, R7, R10, RZ, 0x3 ;  /* 0x0000000a07077211 */ /* 0x000fc800078f18ff */
[----:B------:R-:W-:Y:S01]  /*12f0*/  LOP3.LUT R11, R7, 0xfffffff8, RZ, 0xc0, !PT ;  /* 0xfffffff8070b7812 */ /* 0x000fe200078ec0ff */
[----:B------:R-:W-:Y:S06]  /*1300*/  @P0 EXIT ;  /* 0x000000000000094d */ /* 0x000fec0003800000 */
[----:B------:R-:W0:Y:S01]  /*1310*/  LDC.64 R16, c[0x0][0x658] ;  /* 0x00019600ff107b82 */ /* 0x000e220000000a00 */
[----:B------:R-:W-:Y:S01]  /*1320*/  IMAD.IADD R10, R10, 0x1, -R11 ;  /* 0x000000010a0a7824 */ /* 0x000fe200078e0a0b */
[----:B------:R-:W-:Y:S02]  /*1330*/  LOP3.LUT R7, R6, 0x7ffffffc, RZ, 0xc0, !PT ;  /* 0x7ffffffc06077812 */ /* 0x000fe400078ec0ff */
[----:B------:R-:W-:Y:S02]  /*1340*/  LEA.HI R5, R5, R2, RZ, 0x5 ;  /* 0x0000000205057211 */ /* 0x000fe400078f28ff */
[----:B------:R-:W-:Y:S01]  /*1350*/  SHF.R.S32.HI R11, RZ, 0x1f, R10 ;  /* 0x0000001fff0b7819 */ /* 0x000fe2000001140a */
[----:B------:R-:W-:Y:S01]  /*1360*/  IMAD.IADD R7, R2, 0x1, -R7 ;  /* 0x0000000102077824 */ /* 0x000fe200078e0a07 */
[----:B------:R-:W-:Y:S02]  /*1370*/  SHF.R.S32.HI R5, RZ, 0x5, R5 ;  /* 0x00000005ff057819 */ /* 0x000fe40000011405 */
[----:B---3-5:R-:W-:Y:S01]  /*1380*/  FSETP.NEU.AND P1, PT, R3, RZ, PT ;  /* 0x000000ff0300720b */ /* 0x028fe20003f2d000 */
[----:B------:R-:W-:-:S02]  /*1390*/  IMAD.SHL.U32 R7, R7, 0x2, RZ ;  /* 0x0000000207077824 */ /* 0x000fc400078e00ff */
[----:B------:R-:W-:-:S03]  /*13a0*/  IMAD.WIDE R14, R15, 0x40, R10 ;  /* 0x000000400f0e7825 */ /* 0x000fc600078e020a */
[----:B------:R-:W-:Y:S01]  /*13b0*/  SHF.R.S32.HI R9, RZ, 0x1f, R7 ;  /* 0x0000001fff097819 */ /* 0x000fe20000011407 */
[C---:B------:R-:W-:Y:S01]  /*13c0*/  IMAD R11, R5.reuse, -0x10, -R8 ;  /* 0xfffffff0050b7824 */ /* 0x040fe200078e0a08 */
[C---:B------:R-:W-:Y:S01]  /*13d0*/  IADD3 R8, P0, R4.reuse, R7, RZ ;  /* 0x0000000704087210 */ /* 0x040fe20007f1e0ff */
[----:B------:R-:W-:Y:S01]  /*13e0*/  IMAD.WIDE R14, R5, 0x10, R14 ;  /* 0x00000010050e7825 */ /* 0x000fe200078e020e */
[----:B------:R-:W-:Y:S02]  /*13f0*/  IADD3 R2, -R7, UR5, -R4 ;  /* 0x0000000507027c10 */ /* 0x000fe4000fffe904 */
[----:B------:R-:W-:Y:S01]  /*1400*/  LEA.HI.X.SX32 R9, R4, R9, 0x1, P0 ;  /* 0x0000000904097211 */ /* 0x000fe200000f0eff */
[-C--:B0-----:R-:W-:Y:S01]  /*1410*/  IMAD R4, R15, R16.reuse, RZ ;  /* 0x000000100f047224 */ /* 0x081fe200078e02ff */
[----:B------:R-:W-:Y:S02]  /*1420*/  IADD3 R10, R11, UR4, -R10 ;  /* 0x000000040b0a7c10 */ /* 0x000fe4000fffe80a */
[----:B------:R-:W-:Y:S01]  /*1430*/  ISETP.GT.AND P0, PT, R2, RZ, PT ;  /* 0x000000ff0200720c */ /* 0x000fe20003f04270 */
[----:B------:R-:W-:Y:S01]  /*1440*/  IMAD.WIDE.U32 R12, R14, R16, R8 ;  /* 0x000000100e0c7225 */ /* 0x000fe200078e0008 */
[----:B------:R-:W-:-:S02]  /*1450*/  SHF.L.U64.HI R11, R16, 0x3, R17 ;  /* 0x00000003100b7819 */ /* 0x000fc40000010211 */
[----:B------:R-:W-:Y:S01]  /*1460*/  ISETP.GT.AND P2, PT, R10, RZ, P0 ;  /* 0x000000ff0a00720c */ /* 0x000fe20000744270 */
[----:B------:R-:W-:Y:S02]  /*1470*/  IMAD R7, R14, R17, R4 ;  /* 0x000000110e077224 */ /* 0x000fe400078e0204 */
[----:B------:R-:W-:Y:S02]  /*1480*/  IMAD.SHL.U32 R16, R16, 0x8, RZ ;  /* 0x0000000810107824 */ /* 0x000fe400078e00ff */
[----:B------:R-:W-:Y:S01]  /*1490*/  IMAD.IADD R7, R13, 0x1, R7 ;  /* 0x000000010d077824 */ /* 0x000fe200078e0207 */
[----:B------:R-:W-:Y:S07]  /*14a0*/  @!P1 BRA `(.L_x_22) ;  /* 0x0000002c00fc9947 */ /* 0x000fee0003800000 */
[----:B------:R-:W-:Y:S01]  /*14b0*/  ULDC.64 UR6, c[0x0][0x630] ;  /* 0x00018c0000067ab9 */ /* 0x000fe20000000a00 */
[----:B------:R-:W-:Y:S01]  /*14c0*/  ULDC.64 UR8, c[0x0][0x628] ;  /* 0x00018a0000087ab9 */ /* 0x000fe20000000a00 */
[----:B------:R-:W-:Y:S01]  /*14d0*/  IMAD R13, R15, UR6, RZ ;  /* 0x000000060f0d7c24 */ /* 0x000fe2000f8e02ff */
[----:B------:R-:W-:Y:S01]  /*14e0*/  ULDC.64 UR4, c[0x0][0x650] ;  /* 0x0001940000047ab9 */ /* 0x000fe20000000a00 */
[----:B------:R-:W-:-:S04]  /*14f0*/  IMAD.WIDE.U32 R18, R14, UR6, R8 ;  /* 0x000000060e127c25 */ /* 0x000fc8000f8e0008 */
[----:B------:R-:W-:Y:S01]  /*1500*/  IMAD R13, R14, UR7, R13 ;  /* 0x000000070e0d7c24 */ /* 0x000fe2000f8e020d */
[----:B------:R-:W-:-:S03]  /*1510*/  LEA R4, P1, R18, UR8, 0x1 ;  /* 0x0000000812047c11 */ /* 0x000fc6000f8208ff */
[----:B------:R-:W-:-:S05]  /*1520*/  IMAD.IADD R5, R19, 0x1, R13 ;  /* 0x0000000113057824 */ /* 0x000fca00078e020d */
[----:B------:R-:W-:-:S05]  /*1530*/  LEA.HI.X R5, R18, UR9, R5, 0x1, P1 ;  /* 0x0000000912057c11 */ /* 0x000fca00088f0c05 */
[----:B------:R-:W2:Y:S01]  /*1540*/  @P2 LDG.E.LTC128B.U16 R17, desc[UR12][R4.64] ;  /* 0x0000000c04112981 */ /* 0x000ea2000c1e1520 */
[----:B------:R-:W-:Y:S01]  /*1550*/  ISETP.GT.AND P1, PT, R2, 0x1, PT ;  /* 0x000000010200780c */ /* 0x000fe20003f24270 */
[----:B------:R-:W-:Y:S03]  /*1560*/  BSSY B0, `(.L_x_23) ;  /* 0x000000b000007945 */ /* 0x000fe60003800000 */
[----:B------:R-:W-:Y:S01]  /*1570*/  ISETP.GT.AND P3, PT, R10, RZ, P1 ;  /* 0x000000ff0a00720c */ /* 0x000fe20000f64270 */
[----:B--2---:R-:W-:-:S05]  /*1580*/  HADD2.F32 R6, -RZ, R17.H0_H0 ;  /* 0x20000011ff067230 */ /* 0x004fca0000004100 */
[----:B------:R-:W-:Y:S01]  /*1590*/  FMUL R19, R6, R3 ;  /* 0x0000000306137220 */ /* 0x000fe20000400000 */
[----:B------:R-:W-:-:S03]  /*15a0*/  LEA R6, P4, R12, UR4, 0x1 ;  /* 0x000000040c067c11 */ /* 0x000fc6000f8808ff */
[----:B------:R-:W-:Y:S01]  /*15b0*/  FFMA R19, R24, R0, R19 ;  /* 0x0000000018137223 */ /* 0x000fe20000000013 */
[----:B------:R-:W-:-:S04]  /*15c0*/  LEA.HI.X R7, R12, UR5, R7, 0x1, P4 ;  /* 0x000000050c077c11 */ /* 0x000fc8000a0f0c07 */
[----:B------:R-:W-:-:S05]  /*15d0*/  F2FP.F16.F32.PACK_AB R19, RZ, R19 ;  /* 0x00000013ff13723e */ /* 0x000fca00000000ff */
[----:B------:R0:W-:Y:S01]  /*15e0*/  @P2 STG.E.U16 desc[UR12][R6.64], R19 ;  /* 0x0000001306002986 */ /* 0x0001e2000c10150c */
[----:B------:R-:W-:Y:S05]  /*15f0*/  @!P3 BRA `(.L_x_24) ;  /* 0x000000000004b947 */ /* 0x000fea0003800000 */
[----:B------:R1:W5:Y:S02]  /*1600*/  LDG.E.LTC128B.U16 R17, desc[UR12][R4.64+0x2] ;  /* 0x0000020c04117981 */ /* 0x000364000c1e1520 */
.L_x_24:
[----:B------:R-:W-:Y:S05]  /*1610*/  BSYNC B0 ;  /* 0x0000000000007941 */ /* 0x000fea0003800000 */
.L_x_23:
[----:B------:R-:W-:Y:S01]  /*1620*/  USHF.L.U32 UR5, UR6, 0x3, URZ ;  /* 0x0000000306057899 */ /* 0x000fe2000800063f */
[----:B-----5:R-:W-:Y:S01]  /*1630*/  HADD2.F32 R12, -RZ, R17.H0_H0 ;  /* 0x20000011ff0c7230 */ /* 0x020fe20000004100 */
[----:B------:R-:W-:Y:S01]  /*1640*/  USHF.L.U64.HI UR4, UR6, 0x3, UR7 ;  /* 0x0000000306047899 */ /* 0x000fe20008010207 */
[----:B------:R-:W-:-:S03]  /*1650*/  ISETP.GT.AND P0, PT, R10, 0x8, P0 ;  /* 0x000000080a00780c */ /* 0x000fc60000704270 */
[----:B------:R-:W-:Y:S02]  /*1660*/  IMAD.U32 R18, RZ, RZ, UR5 ;  /* 0x00000005ff127e24 */ /* 0x000fe4000f8e00ff */
[----:B------:R-:W-:Y:S01]  /*1670*/  FMUL R12, R12, R3 ;  /* 0x000000030c0c7220 */ /* 0x000fe20000400000 */
[----:B0-----:R-:W-:-:S03]  /*1680*/  IMAD.U32 R19, RZ, RZ, UR4 ;  /* 0x00000004ff137e24 */ /* 0x001fc6000f8e00ff */
[----:B------:R-:W-:Y:S01]  /*1690*/  FFMA R12, R25, R0, R12 ;  /* 0x00000000190c7223 */ /* 0x000fe2000000000c */
[----:B------:R-:W-:-:S04]  /*16a0*/  IMAD.WIDE.U32 R18, R14, UR6, R18 ;  /* 0x000000060e127c25 */ /* 0x000fc8000f8e0012 */
[----:B------:R-:W-:Y:S02]  /*16b0*/  F2FP.F16.F32.PACK_AB R12, RZ, R12 ;  /* 0x0000000cff0c723e */ /* 0x000fe400000000ff */
[----:B------:R-:W-:Y:S02]  /*16c0*/  IADD3 R14, P2, R8, R18, RZ ;  /* 0x00000012080e7210 */ /* 0x000fe40007f5e0ff */
[----:B------:R-:W-:Y:S02]  /*16d0*/  PRMT R15, R12, 0x7610, R15 ;  /* 0x000076100c0f7816 */ /* 0x000fe4000000000f */
[----:B------:R-:W-:Y:S02]  /*16e0*/  IADD3.X R9, R9, R13, R19, P2, !PT ;  /* 0x0000000d09097210 */ /* 0x000fe400017fe413 */
[C---:B------:R-:W-:Y:S01]  /*16f0*/  LEA R8, P2, R14.reuse, UR8, 0x1 ;  /* 0x000000080e087c11 */ /* 0x040fe2000f8408ff */
[----:B------:R0:W-:Y:S03]  /*1700*/  @P3 STG.E.U16 desc[UR12][R6.64+0x2], R15 ;  /* 0x0000020f06003986 */ /* 0x0001e6000c10150c */
[----:B------:R-:W-:-:S02]  /*1710*/  LEA.HI.X R9, R14, UR9, R9, 0x1, P2 ;  /* 0x000000090e097c11 */ /* 0x000fc400090f0c09 */
[----:B------:R-:W-:-:S06]  /*1720*/  PRMT R14, R17, 0x7610, R14 ;  /* 0x00007610110e7816 */ /* 0x000fcc000000000e */
[----:B------:R-:W2:Y:S01]  /*1730*/  @P0 LDG.E.LTC128B.U16 R14, desc[UR12][R8.64] ;  /* 0x0000000c080e0981 */ /* 0x000ea2000c1e1520 */
[C---:B------:R-:W-:Y:S01]  /*1740*/  SHF.L.U64.HI R11, R16.reuse, 0x1, R11 ;  /* 0x00000001100b7819 */ /* 0x040fe2000001020b */
[----:B------:R-:W-:Y:S01]  /*1750*/  BSSY B0, `(.L_x_25) ;  /* 0x000000b000007945 */ /* 0x000fe20003800000 */
[----:B------:R-:W-:Y:S02]  /*1760*/  LEA R16, P2, R16, R6, 0x1 ;  /* 0x0000000610107211 */ /* 0x000fe400078408ff */
[----:B------:R-:W-:-:S03]  /*1770*/  ISETP.GT.AND P1, PT, R10, 0x8, P1 ;  /* 0x000000080a00780c */ /* 0x000fc60000f24270 */
[----:B------:R-:W-:Y:S02]  /*1780*/  IMAD.X R17, R11, 0x1, R7, P2 ;  /* 0x000000010b117824 */ /* 0x000fe400010e0607 */
[----:B--2---:R-:W-:-:S05]  /*1790*/  HADD2.F32 R12, -RZ, R14.H0_H0 ;  /* 0x2000000eff0c7230 */ /* 0x004fca0000004100 */
[----:B------:R-:W-:-:S04]  /*17a0*/  FMUL R13, R12, R3 ;  /* 0x000000030c0d7220 */ /* 0x000fc80000400000 */
[----:B------:R-:W-:-:S05]  /*17b0*/  FFMA R13, R26, R0, R13 ;  /* 0x000000001a0d7223 */ /* 0x000fca000000000d */
[----:B------:R-:W-:-:S05]  /*17c0*/  F2FP.F16.F32.PACK_AB R13, RZ, R13 ;  /* 0x0000000dff0d723e */ /* 0x000fca00000000ff */
[----:B------:R0:W-:Y:S01]  /*17d0*/  @P0 STG.E.U16 desc[UR12][R16.64], R13 ;  /* 0x0000000d10000986 */ /* 0x0001e2000c10150c */
[----:B------:R-:W-:Y:S05]  /*17e0*/  @!P1 BRA `(.L_x_26) ;  /* 0x0000000000049947 */ /* 0x000fea0003800000 */
[----:B------:R2:W5:Y:S02]  /*17f0*/  LDG.E.LTC128B.U16 R14, desc[UR12][R8.64+0x2] ;  /* 0x0000020c080e7981 */ /* 0x000564000c1e1520 */
.L_x_26:
[----:B------:R-:W-:Y:S05]  /*1800*/  BSYNC B0 ;  /* 0x0000000000007941 */ /* 0x000fea0003800000 */
.L_x_25:
[----:B-----5:R-:W-:Y:S01]  /*1810*/  HADD2.F32 R12, -RZ, R14.H0_H0 ;  /* 0x2000000eff0c7230 */ /* 0x020fe20000004100 */
[----:B------:R-:W-:Y:S01]  /*1820*/  ISETP.GT.AND P0, PT, R2, 0x8, PT ;  /* 0x000000080200780c */ /* 0x000fe20003f04270 */
[----:B0-----:R-:W-:Y:S01]  /*1830*/  @P1 IMAD.MOV.U32 R13, RZ, RZ, R17 ;  /* 0x000000ffff0d1224 */ /* 0x001fe200078e0011 */
[----:B------:R-:W-:Y:S02]  /*1840*/  BSSY B0, `(.L_x_27) ;  /* 0x000000a000007945 */ /* 0x000fe40003800000 */
[----:B------:R-:W-:Y:S01]  /*1850*/  FMUL R12, R12, R3 ;  /* 0x000000030c0c7220 */ /* 0x000fe20000400000 */
[----:B------:R-:W-:-:S03]  /*1860*/  ISETP.GT.AND P2, PT, R10, RZ, P0 ;  /* 0x000000ff0a00720c */ /* 0x000fc60000744270 */
[----:B------:R-:W-:-:S05]  /*1870*/  FFMA R12, R27, R0, R12 ;  /* 0x000000001b0c7223 */ /* 0x000fca000000000c */
[----:B------:R-:W-:-:S04]  /*1880*/  F2FP.F16.F32.PACK_AB R12, RZ, R12 ;  /* 0x0000000cff0c723e */ /* 0x000fc800000000ff */
[----:B------:R-:W-:Y:S01]  /*1890*/  PRMT R11, R12, 0x7610, R11 ;  /* 0x000076100c0b7816 */ /* 0x000fe2000000000b */
[----:B------:R-:W-:-:S05]  /*18a0*/  @P1 IMAD.MOV.U32 R12, RZ, RZ, R16 ;  /* 0x000000ffff0c1224 */ /* 0x000fca00078e0010 */
[----:B------:R0:W-:Y:S01]  /*18b0*/  @P1 STG.E.U16 desc[UR12][R12.64+0x2], R11 ;  /* 0x0000020b0c001986 */ /* 0x0001e2000c10150c */
[----:B------:R-:W-:Y:S05]  /*18c0*/  @!P2 BRA `(.L_x_28) ;  /* 0x000000000004a947 */ /* 0x000fea0003800000 */
[----:B------:R3:W5:Y:S02]  /*18d0*/  LDG.E.LTC128B.U16 R14, desc[UR12][R4.64+0x10] ;  /* 0x0000100c040e7981 */ /* 0x000764000c1e1520 */
.L_x_28:
[----:B------:R-:W-:Y:S05]  /*18e0*/  BSYNC B0 ;  /* 0x0000000000007941 */ /* 0x000fea0003800000 */
.L_x_27:
[----:B0----5:R-:W-:Y:S01]  /*18f0*/  HADD2.F32 R12, -RZ, R14.H0_H0 ;  /* 0x2000000eff0c7230 */ /* 0x021fe20000004100 */
[----:B------:R-:W-:Y:S01]  /*1900*/  ISETP.GT.AND P1, PT, R2, 0x9, PT ;  /* 0x000000090200780c */ /* 0x000fe20003f24270 */
[----:B------:R-:W-:Y:S03]  /*1910*/  BSSY B0, `(.L_x_29) ;  /* 0x0000008000007945 */ /* 0x000fe60003800000 */
[----:B------:R-:W-:Y:S01]  /*1920*/  FMUL R11, R12, R3 ;  /* 0x000000030c0b7220 */ /* 0x000fe20000400000 */
[----:B------:R-:W-:-:S03]  /*1930*/  ISETP.GT.AND P3, PT, R10, RZ, P1 ;  /* 0x000000ff0a00720c */ /* 0x000fc60000f64270 */
[----:B------:R-:W-:-:S05]  /*1940*/  FFMA R11, R28, R0, R11 ;  /* 0x000000001c0b7223 */ /* 0x000fca000000000b */
[----:B------:R-:W-:-:S05]  /*1950*/  F2FP.F16.F32.PACK_AB R11, RZ, R11 ;  /* 0x0000000bff0b723e */ /* 0x000fca00000000ff */
[----:B------:R0:W-:Y:S01]  /*1960*/  @P2 STG.E.U16 desc[UR12][R6.64+0x10], R11 ;  /* 0x0000100b06002986 */ /* 0x0001e2000c10150c */
[----:B------:R-:W-:Y:S05]  /*1970*/  @!P3 BRA `(.L_x_30) ;  /* 0x000000000004b947 */ /* 0x000fea0003800000 */
[----:B------:R4:W5:Y:S02]  /*1980*/  LDG.E.LTC128B.U16 R14, desc[UR12][R4.64+0x12] ;  /* 0x0000120c040e7981 */ /* 0x000964000c1e1520 */
.L_x_30:
[----:B------:R-:W-:Y:S05]  /*1990*/  BSYNC B0 ;  /* 0x0000000000007941 */ /* 0x000fea0003800000 */
.L_x_29:
[----:B-----5:R-:W-:Y:S01]  /*19a0*/  HADD2.F32 R12, -RZ, R14.H0_H0 ;  /* 0x2000000eff0c7230 */ /* 0x020fe20000004100 */
[----:B------:R-:W-:Y:S01]  /*19b0*/  ISETP.GT.AND P0, PT, R10, 0x8, P0 ;  /* 0x000000080a00780c */ /* 0x000fe20000704270 */
[----:B------:R-:W-:Y:S03]  /*19c0*/  BSSY B0, `(.L_x_31) ;  /* 0x0000007000007945 */ /* 0x000fe60003800000 */
[----:B------:R-:W-:-:S04]  /*19d0*/  FMUL R12, R12, R3 ;  /* 0x000000030c0c7220 */ /* 0x000fc80000400000 */
[----:B------:R-:W-:-:S05]  /*19e0*/  FFMA R12, R29, R0, R12 ;  /* 0x000000001d0c7223 */ /* 0x000fca000000000c */
[----:B------:R-:W-:-:S05]  /*19f0*/  F2FP.F16.F32.PACK_AB R12, RZ, R12 ;  /* 0x0000000cff0c723e */ /* 0x000fca00000000ff */
[----:B------:R0:W-:Y:S01]  /*1a00*/  @P3 STG.E.U16 desc[UR12][R6.64+0x12], R12 ;  /* 0x0000120c06003986 */ /* 0x0001e2000c10150c */
[----:B------:R-:W-:Y:S05]  /*1a10*/  @!P0 BRA `(.L_x_32) ;  /* 0x0000000000048947 */ /* 0x000fea0003800000 */
[----:B------:R0:W5:Y:S02]  /*1a20*/  LDG.E.LTC128B.U16 R14, desc[UR12][R8.64+0x10] ;  /* 0x0000100c080e7981 */ /* 0x000164000c1e1520 */
.L_x_32:
[----:B------:R-:W-:Y:S05]  /*1a30*/  BSYNC B0 ;  /* 0x0000000000007941 */ /* 0x000fea0003800000 */
.L_x_31:
[----:B0----5:R-:W-:Y:S01]  /*1a40*/  HADD2.F32 R12, -RZ, R14.H0_H0 ;  /* 0x2000000eff0c7230 */ /* 0x021fe20000004100 */
[----:B------:R-:W-:Y:S01]  /*1a50*/  ISETP.GT.AND P1, PT, R10, 0x8, P1 ;  /* 0x000000080a00780c */ /* 0x000fe20000f24270 */
[----:B------:R-:W-:Y:S01]  /*1a60*/  @P0 IMAD.MOV.U32 R13, RZ, RZ, R17 ;  /* 0x000000ffff0d0224 */ /* 0x000fe200078e0011 */
[----:B------:R-:W-:Y:S02]  /*1a70*/  BSSY B0, `(.L_x_33) ;  /* 0x0000008000007945 */ /* 0x000fe40003800000 */
[----:B------:R-:W-:Y:S01]  /*1a80*/  FMUL R11, R12, R3 ;  /* 0x000000030c0b7220 */ /* 0x000fe20000400000 */
[----:B------:R-:W-:-:S03]  /*1a90*/  @P0 IMAD.MOV.U32 R12, RZ, RZ, R16 ;  /* 0x000000ffff0c0224 */ /* 0x000fc600078e0010 */
[----:B------:R-:W-:-:S05]  /*1aa0*/  FFMA R11, R30, R0, R11 ;  /* 0x000000001e0b7223 */ /* 0x000fca000000000b */
[----:B------:R-:W-:-:S05]  /*1ab0*/  F2FP.F16.F32.PACK_AB R11, RZ, R11 ;  /* 0x0000000bff0b723e */ /* 0x000fca00000000ff */
[----:B------:R0:W-:Y:S01]  /*1ac0*/  @P0 STG.E.U16 desc[UR12][R12.64+0x10], R11 ;  /* 0x0000100b0c000986 */ /* 0x0001e2000c10150c */
[----:B------:R-:W-:Y:S05]  /*1ad0*/  @!P1 BRA `(.L_x_34) ;  /* 0x0000000000049947 */ /* 0x000fea0003800000 */
[----:B------:R0:W5:Y:S02]  /*1ae0*/  LDG.E.LTC128B.U16 R14, desc[UR12][R8.64+0x12] ;  /* 0x0000120c080e7981 */ /* 0x000164000c1e1520 */
.L_x_34:
[----:B------:R-:W-:Y:S05]  /*1af0*/  BSYNC B0 ;  /* 0x0000000000007941 */ /* 0x000fea0003800000 */
.L_x_33:
[----:B0----5:R-:W-:Y:S01]  /*1b00*/  HADD2.F32 R12, -RZ, R14.H0_H0 ;  /* 0x2000000eff0c7230 */ /* 0x021fe20000004100 */
[----:B------:R-:W-:Y:S01]  /*1b10*/  ISETP.GT.AND P0, PT, R2, 0x10, PT ;  /* 0x000000100200780c */ /* 0x000fe20003f04270 */
[----:B------:R-:W-:Y:S01]  /*1b20*/  @P1 IMAD.MOV.U32 R13, RZ, RZ, R17 ;  /* 0x000000ffff0d1224 */ /* 0x000fe200078e0011 */
        /* <DEDUP_REMOVED lines=10> */
.L_x_36:
[----:B------:R-:W-:Y:S05]  /*1bd0*/  BSYNC B0 ;  /* 0x0000000000007941 */ /* 0x000fea0003800000 */
.L_x_35:
        /* <DEDUP_REMOVED lines=10> */
.L_x_38:
[----:B------:R-:W-:Y:S05]  /*1c80*/  BSYNC B0 ;  /* 0x0000000000007941 */ /* 0x000fea0003800000 */
.L_x_37:
        /* <DEDUP_REMOVED lines=9> */
.L_x_40:
[----:B------:R-:W-:Y:S05]  /*1d20*/  BSYNC B0 ;  /* 0x0000000000007941 */ /* 0x000fea0003800000 */
.L_x_39:
        /* <DEDUP_REMOVED lines=11> */
.L_x_42:
[----:B------:R-:W-:Y:S05]  /*1de0*/  BSYNC B0 ;  /* 0x0000000000007941 */ /* 0x000fea0003800000 */
.L_x_41:
        /* <DEDUP_REMOVED lines=13> */
.L_x_44:
[----:B------:R-:W-:Y:S05]  /*1ec0*/  BSYNC B0 ;  /* 0x0000000000007941 */ /* 0x000fea0003800000 */
.L_x_43:
        /* <DEDUP_REMOVED lines=10> */
.L_x_46:
[----:B------:R-:W-:Y:S05]  /*1f70*/  BSYNC B0 ;  /* 0x0000000000007941 */ /* 0x000fea0003800000 */
.L_x_45:
        /* <DEDUP_REMOVED lines=9> */
.L_x_48:
[----:B------:R-:W-:Y:S05]  /*2010*/  BSYNC B0 ;  /* 0x0000000000007941 */ /* 0x000fea0003800000 */
.L_x_47:
        /* <DEDUP_REMOVED lines=11> */
.L_x_50:
[----:B------:R-:W-:Y:S05]  /*20d0*/  BSYNC B0 ;  /* 0x0000000000007941 */ /* 0x000fea0003800000 */
.L_x_49:
        /* <DEDUP_REMOVED lines=13> */
.L_x_52:
[----:B------:R-:W-:Y:S05]  /*21b0*/  BSYNC B0 ;  /* 0x0000000000007941 */ /* 0x000fea0003800000 */
.L_x_51:
        /* <DEDUP_REMOVED lines=10> */
.L_x_54:
[----:B------:R-:W-:Y:S05]  /*2260*/  BSYNC B0 ;  /* 0x0000000000007941 */ /* 0x000fea0003800000 */
.L_x_53:
        /* <DEDUP_REMOVED lines=9> */
.L_x_56:
[----:B------:R-:W-:Y:S05]  /*2300*/  BSYNC B0 ;  /* 0x0000000000007941 */ /* 0x000fea0003800000 */
.L_x_55:
        /* <DEDUP_REMOVED lines=11> */
.L_x_58:
[----:B------:R-:W-:Y:S05]  /*23c0*/  BSYNC B0 ;  /* 0x0000000000007941 */ /* 0x000fea0003800000 */
.L_x_57:
        /* <DEDUP_REMOVED lines=13> */
.L_x_60:
[----:B------:R-:W-:Y:S05]  /*24a0*/  BSYNC B0 ;  /* 0x0000000000007941 */ /* 0x000fea0003800000 */
.L_x_59:
        /* <DEDUP_REMOVED lines=10> */
.L_x_62:
[----:B------:R-:W-:Y:S05]  /*2550*/  BSYNC B0 ;  /* 0x0000000000007941 */ /* 0x000fea0003800000 */
.L_x_61:
        /* <DEDUP_REMOVED lines=9> */
.L_x_64:
[----:B------:R-:W-:Y:S05]  /*25f0*/  BSYNC B0 ;  /* 0x0000000000007941 */ /* 0x000fea0003800000 */
.L_x_63:
        /* <DEDUP_REMOVED lines=11> */
.L_x_66:
[----:B------:R-:W-:Y:S05]  /*26b0*/  BSYNC B0 ;  /* 0x0000000000007941 */ /* 0x000fea0003800000 */
.L_x_65:
        /* <DEDUP_REMOVED lines=13> */
.L_x_68:
[----:B------:R-:W-:Y:S05]  /*2790*/  BSYNC B0 ;  /* 0x0000000000007941 */ /* 0x000fea0003800000 */
.L_x_67:
        /* <DEDUP_REMOVED lines=10> */
.L_x_70:
[----:B------:R-:W-:Y:S05]  /*2840*/  BSYNC B0 ;  /* 0x0000000000007941 */ /* 0x000fea0003800000 */
.L_x_69:
        /* <DEDUP_REMOVED lines=9> */
.L_x_72:
[----:B------:R-:W-:Y:S05]  /*28e0*/  BSYNC B0 ;  /* 0x0000000000007941 */ /* 0x000fea0003800000 */
.L_x_71:
        /* <DEDUP_REMOVED lines=11> */
.L_x_74:
[----:B------:R-:W-:Y:S05]  /*29a0*/  BSYNC B0 ;  /* 0x0000000000007941 */ /* 0x000fea0003800000 */
.L_x_73:
        /* <DEDUP_REMOVED lines=13> */
.L_x_76:
[----:B------:R-:W-:Y:S05]  /*2a80*/  BSYNC B0 ;  /* 0x0000000000007941 */ /* 0x000fea0003800000 */
.L_x_75:
        /* <DEDUP_REMOVED lines=10> */
.L_x_78:
[----:B------:R-:W-:Y:S05]  /*2b30*/  BSYNC B0 ;  /* 0x0000000000007941 */ /* 0x000fea0003800000 */
.L_x_77:
        /* <DEDUP_REMOVED lines=9> */
.L_x_80:
[----:B------:R-:W-:Y:S05]  /*2bd0*/  BSYNC B0 ;  /* 0x0000000000007941 */ /* 0x000fea0003800000 */
.L_x_79:
        /* <DEDUP_REMOVED lines=11> */
.L_x_82:
[----:B------:R-:W-:Y:S05]  /*2c90*/  BSYNC B0 ;  /* 0x0000000000007941 */ /* 0x000fea0003800000 */
.L_x_81:
        /* <DEDUP_REMOVED lines=13> */
.L_x_84:
[----:B------:R-:W-:Y:S05]  /*2d70*/  BSYNC B0 ;  /* 0x0000000000007941 */ /* 0x000fea0003800000 */
.L_x_83:
        /* <DEDUP_REMOVED lines=10> */
.L_x_86:
[----:B------:R-:W-:Y:S05]  /*2e20*/  BSYNC B0 ;  /* 0x0000000000007941 */ /* 0x000fea0003800000 */
.L_x_85:
        /* <DEDUP_REMOVED lines=9> */
.L_x_88:
[----:B------:R-:W-:Y:S05]  /*2ec0*/  BSYNC B0 ;  /* 0x0000000000007941 */ /* 0x000fea0003800000 */
.L_x_87:
        /* <DEDUP_REMOVED lines=11> */
.L_x_90:
[----:B------:R-:W-:Y:S05]  /*2f80*/  BSYNC B0 ;  /* 0x0000000000007941 */ /* 0x000fea0003800000 */
.L_x_89:
        /* <DEDUP_REMOVED lines=13> */
.L_x_92:
[----:B------:R-:W-:Y:S05]  /*3060*/  BSYNC B0 ;  /* 0x0000000000007941 */ /* 0x000fea0003800000 */
.L_x_91:
        /* <DEDUP_REMOVED lines=10> */
.L_x_94:
[----:B------:R-:W-:Y:S05]  /*3110*/  BSYNC B0 ;  /* 0x0000000000007941 */ /* 0x000fea0003800000 */
.L_x_93:
        /* <DEDUP_REMOVED lines=9> */
.L_x_96:
[----:B------:R-:W-:Y:S05]  /*31b0*/  BSYNC B0 ;  /* 0x0000000000007941 */ /* 0x000fea0003800000 */
.L_x_95:
        /* <DEDUP_REMOVED lines=11> */
.L_x_98:
[----:B------:R-:W-:Y:S05]  /*3270*/  BSYNC B0 ;  /* 0x0000000000007941 */ /* 0x000fea0003800000 */
.L_x_97:
        /* <DEDUP_REMOVED lines=13> */
.L_x_100:
[----:B------:R-:W-:Y:S05]  /*3350*/  BSYNC B0 ;  /* 0x0000000000007941 */ /* 0x000fea0003800000 */
.L_x_99:
        /* <DEDUP_REMOVED lines=10> */
.L_x_102:
[----:B------:R-:W-:Y:S05]  /*3400*/  BSYNC B0 ;  /* 0x0000000000007941 */ /* 0x000fea0003800000 */
.L_x_101:
        /* <DEDUP_REMOVED lines=9> */
.L_x_104:
[----:B------:R-:W-:Y:S05]  /*34a0*/  BSYNC B0 ;  /* 0x0000000000007941 */ /* 0x000fea0003800000 */
.L_x_103:
        /* <DEDUP_REMOVED lines=11> */
.L_x_106:
[----:B------:R-:W-:Y:S05]  /*3560*/  BSYNC B0 ;  /* 0x0000000000007941 */ /* 0x000fea0003800000 */
.L_x_105:
        /* <DEDUP_REMOVED lines=13> */
.L_x_108:
[----:B------:R-:W-:Y:S05]  /*3640*/  BSYNC B0 ;  /* 0x0000000000007941 */ /* 0x000fea0003800000 */
.L_x_107:
        /* <DEDUP_REMOVED lines=10> */
.L_x_110:
[----:B------:R-:W-:Y:S05]  /*36f0*/  BSYNC B0 ;  /* 0x0000000000007941 */ /* 0x000fea0003800000 */
.L_x_109:
        /* <DEDUP_REMOVED lines=9> */
.L_x_112:
[----:B------:R-:W-:Y:S05]  /*3790*/  BSYNC B0 ;  /* 0x0000000000007941 */ /* 0x000fea0003800000 */
.L_x_111:
        /* <DEDUP_REMOVED lines=11> */
.L_x_114:
[----:B------:R-:W-:Y:S05]  /*3850*/  BSYNC B0 ;  /* 0x0000000000007941 */ /* 0x000fea0003800000 */
.L_x_113:
        /* <DEDUP_REMOVED lines=13> */
.L_x_116:
[----:B------:R-:W-:Y:S05]  /*3930*/  BSYNC B0 ;  /* 0x0000000000007941 */ /* 0x000fea0003800000 */
.L_x_115:
        /* <DEDUP_REMOVED lines=10> */
.L_x_118:
[----:B------:R-:W-:Y:S05]  /*39e0*/  BSYNC B0 ;  /* 0x0000000000007941 */ /* 0x000fea0003800000 */
.L_x_117:
        /* <DEDUP_REMOVED lines=9> */
.L_x_120:
[----:B------:R-:W-:Y:S05]  /*3a80*/  BSYNC B0 ;  /* 0x0000000000007941 */ /* 0x000fea0003800000 */
.L_x_119:
        /* <DEDUP_REMOVED lines=11> */
.L_x_122:
[----:B------:R-:W-:Y:S05]  /*3b40*/  BSYNC B0 ;  /* 0x0000000000007941 */ /* 0x000fea0003800000 */
.L_x_121:
        /* <DEDUP_REMOVED lines=13> */
.L_x_124:
[----:B------:R-:W-:Y:S05]  /*3c20*/  BSYNC B0 ;  /* 0x0000000000007941 */ /* 0x000fea0003800000 */
.L_x_123:
        /* <DEDUP_REMOVED lines=10> */
.L_x_126:
[----:B------:R-:W-:Y:S05]  /*3cd0*/  BSYNC B0 ;  /* 0x0000000000007941 */ /* 0x000fea0003800000 */
.L_x_125:
        /* <DEDUP_REMOVED lines=9> */
.L_x_128:
[----:B------:R-:W-:Y:S05]  /*3d70*/  BSYNC B0 ;  /* 0x0000000000007941 */ /* 0x000fea0003800000 */
.L_x_127:
        /* <DEDUP_REMOVED lines=11> */
.L_x_130:
[----:B------:R-:W-:Y:S05]  /*3e30*/  BSYNC B0 ;  /* 0x0000000000007941 */ /* 0x000fea0003800000 */
.L_x_129:
        /* <DEDUP_REMOVED lines=13> */
.L_x_132:
[----:B------:R-:W-:Y:S05]  /*3f10*/  BSYNC B0 ;  /* 0x0000000000007941 */ /* 0x000fea0003800000 */
.L_x_131:
        /* <DEDUP_REMOVED lines=10> */
.L_x_134:
[----:B------:R-:W-:Y:S05]  /*3fc0*/  BSYNC B0 ;  /* 0x0000000000007941 */ /* 0x000fea0003800000 */
.L_x_133:
        /* <DEDUP_REMOVED lines=9> */
.L_x_136:
[----:B------:R-:W-:Y:S05]  /*4060*/  BSYNC B0 ;  /* 0x0000000000007941 */ /* 0x000fea0003800000 */
.L_x_135:
        /* <DEDUP_REMOVED lines=11> */
.L_x_138:
[----:B------:R-:W-:Y:S05]  /*4120*/  BSYNC B0 ;  /* 0x0000000000007941 */ /* 0x000fea0003800000 */
.L_x_137:
        /* <DEDUP_REMOVED lines=13> */
.L_x_140:
[----:B------:R-:W-:Y:S05]  /*4200*/  BSYNC B0 ;  /* 0x0000000000007941 */ /* 0x000fea0003800000 */
.L_x_139:
        /* <DEDUP_REMOVED lines=10> */
.L_x_142:
[----:B------:R-:W-:Y:S05]  /*42b0*/  BSYNC B0 ;  /* 0x0000000000007941 */ /* 0x000fea0003800000 */
.L_x_141:
        /* <DEDUP_REMOVED lines=9> */
.L_x_144:
[----:B------:R-:W-:Y:S05]  /*4350*/  BSYNC B0 ;  /* 0x0000000000007941 */ /* 0x000fea0003800000 */
.L_x_143:
[----:B0----5:R-:W-:Y:S01]  /*4360*/  HADD2.F32 R2, -RZ, R14.H0_H0 ;  /* 0x2000000eff027230 */ /* 0x021fe20000004100 */
[----:B------:R-:W-:Y:S01]  /*4370*/  ISETP.GT.AND P1, PT, R10, 0x8, P1 ;  /* 0x000000080a00780c */ /* 0x000fe20000f24270 */
[----:B-1-34-:R-:W-:Y:S01]  /*4380*/  @P0 IMAD.MOV.U32 R4, RZ, RZ, R16 ;  /* 0x000000ffff040224 */ /* 0x01afe200078e0010 */
[----:B------:R-:W-:Y:S02]  /*4390*/  BSSY B0, `(.L_x_145) ;  /* 0x0000009000007945 */ /* 0x000fe40003800000 */
[----:B------:R-:W-:-:S04]  /*43a0*/  FMUL R5, R2, R3 ;  /* 0x0000000302057220 */ /* 0x000fc80000400000 */
[----:B------:R-:W-:-:S05]  /*43b0*/  FFMA R5, R86, R0, R5 ;  /* 0x0000000056057223 */ /* 0x000fca0000000005 */
[----:B------:R-:W-:-:S04]  /*43c0*/  F2FP.F16.F32.PACK_AB R5, RZ, R5 ;  /* 0x00000005ff05723e */ /* 0x000fc800000000ff */
[----:B------:R-:W-:Y:S01]  /*43d0*/  PRMT R2, R5, 0x7610, R2 ;  /* 0x0000761005027816 */ /* 0x000fe20000000002 */
[----:B------:R-:W-:-:S05]  /*43e0*/  @P0 IMAD.MOV.U32 R5, RZ, RZ, R17 ;  /* 0x000000ffff050224 */ /* 0x000fca00078e0011 */
[----:B------:R0:W-:Y:S01]  /*43f0*/  @P0 STG.E.U16 desc[UR12][R4.64+0xf0], R2 ;  /* 0x0000f00204000986 */ /* 0x0001e2000c10150c */
[----:B------:R-:W-:Y:S05]  /*4400*/  @!P1 BRA `(.L_x_146) ;  /* 0x0000000000049947 */ /* 0x000fea0003800000 */
[----:B------:R1:W5:Y:S02]  /*4410*/  LDG.E.LTC128B.U16 R14, desc[UR12][R8.64+0xf2] ;  /* 0x0000f20c080e7981 */ /* 0x000364000c1e1520 */
.L_x_146:
[----:B------:R-:W-:Y:S05]  /*4420*/  BSYNC B0 ;  /* 0x0000000000007941 */ /* 0x000fea0003800000 */
.L_x_145:
[----:B-----5:R-:W-:-:S05]  /*4430*/  HADD2.F32 R14, -RZ, R14.H0_H0 ;  /* 0x2000000eff0e7230 */ /* 0x020fca0000004100 */
[----:B------:R-:W-:-:S04]  /*4440*/  FMUL R14, R14, R3 ;  /* 0x000000030e0e7220 */ /* 0x000fc80000400000 */
[----:B------:R-:W-:Y:S01]  /*4450*/  FFMA R14, R87, R0, R14 ;  /* 0x00000000570e7223 */ /* 0x000fe2000000000e */
[----:B------:R-:W-:Y:S06]  /*4460*/  @!P1 EXIT ;  /* 0x000000000000994d */ /* 0x000fec0003800000 */
[----:B------:R-:W-:-:S05]  /*4470*/  F2FP.F16.F32.PACK_AB R14, RZ, R14 ;  /* 0x0000000eff0e723e */ /* 0x000fca00000000ff */
[----:B------:R-:W-:Y:S01]  /*4480*/  STG.E.U16 desc[UR12][R16.64+0xf2], R14 ;  /* 0x0000f20e10007986 */ /* 0x000fe2000c10150c */
[----:B------:R-:W-:Y:S05]  /*4490*/  EXIT ;  /* 0x000000000000794d */ /* 0x000fea0003800000 */
.L_x_22:
[----:B------:R-:W-:Y:S01]  /*44a0*/  ISETP.GT.AND P3, PT, R2, 0x1, PT ;  /* 0x000000010200780c */ /* 0x000fe20003f64270 */
[----:B------:R-:W-:Y:S01]  /*44b0*/  ULDC.64 UR4, c[0x0][0x650] ;  /* 0x0001940000047ab9 */ /* 0x000fe20000000a00 */
[-C--:B------:R-:W-:Y:S01]  /*44c0*/  FMUL R24, R24, R0.reuse ;  /* 0x0000000018187220 */ /* 0x080fe20000400000 */
[-C--:B------:R-:W-:Y:S01]  /*44d0*/  FMUL R25, R25, R0.reuse ;  /* 0x0000000019197220 */ /* 0x080fe20000400000 */
[----:B------:R-:W-:Y:S01]  /*44e0*/  ISETP.GT.AND P4, PT, R10, RZ, P3 ;  /* 0x000000ff0a00720c */ /* 0x000fe20001f84270 */
[-C--:B------:R-:W-:Y:S01]  /*44f0*/  FMUL R26, R26, R0.reuse ;  /* 0x000000001a1a7220 */ /* 0x080fe20000400000 */
[----:B------:R-:W-:Y:S01]  /*4500*/  LEA R4, P1, R12, UR4, 0x1 ;  /* 0x000000040c047c11 */ /* 0x000fe2000f8208ff */
[----:B------:R-:W-:Y:S01]  /*4510*/  FMUL R27, R27, R0 ;  /* 0x000000001b1b7220 */ /* 0x000fe20000400000 */
[----:B------:R-:W-:Y:S01]  /*4520*/  F2FP.F16.F32.PACK_AB R24, RZ, R24 ;  /* 0x00000018ff18723e */ /* 0x000fe200000000ff */
[-C--:B------:R-:W-:Y:S01]  /*4530*/  FMUL R28, R28, R0.reuse ;  /* 0x000000001c1c7220 */ /* 0x080fe20000400000 */
[----:B------:R-:W-:Y:S01]  /*4540*/  LEA.HI.X R5, R12, UR5, R7, 0x1, P1 ;  /* 0x000000050c057c11 */ /* 0x000fe200088f0c07 */
[-C--:B------:R-:W-:Y:S01]  /*4550*/  FMUL R29, R29, R0.reuse ;  /* 0x000000001d1d7220 */ /* 0x080fe20000400000 */
[----:B------:R-:W-:Y:S01]  /*4560*/  F2FP.F16.F32.PACK_AB R25, RZ, R25 ;  /* 0x00000019ff19723e */ /* 0x000fe200000000ff */
[-C--:B------:R-:W-:Y:S01]  /*4570*/  FMUL R30, R30, R0.reuse ;  /* 0x000000001e1e7220 */ /* 0x080fe20000400000 */
[----:B------:R-:W-:Y:S01]  /*4580*/  ISETP.GT.AND P3, PT, R10, 0x8, P3 ;  /* 0x000000080a00780c */ /* 0x000fe20001f64270 */
[----:B------:R-:W-:Y:S01]  /*4590*/  @P2 STG.E.U16 desc[UR12][R4.64], R24 ;  /* 0x0000001804002986 */ /* 0x000fe2000c10150c */
[----:B------:R-:W-:Y:S01]  /*45a0*/  SHF.L.U64.HI R11, R16, 0x1, R11 ;  /* 0x00000001100b7819 */ /* 0x000fe2000001020b */
[----:B------:R-:W-:Y:S01]  /*45b0*/  FMUL R31, R31, R0 ;  /* 0x000000001f1f7220 */ /* 0x000fe20000400000 */
[----:B------:R-:W-:Y:S01]  /*45c0*/  ISETP.GT.AND P2, PT, R10, 0x8, P0 ;  /* 0x000000080a00780c */ /* 0x000fe20000744270 */
[----:B------:R-:W-:Y:S01]  /*45d0*/  @P4 STG.E.U16 desc[UR12][R4.64+0x2], R25 ;  /* 0x0000021904004986 */ /* 0x000fe2000c10150c */
[----:B------:R-:W-:Y:S01]  /*45e0*/  LEA R16, P4, R16, R4, 0x1 ;  /* 0x0000000410107211 */ /* 0x000fe200078808ff */
[-C--:B------:R-:W-:Y:S01]  /*45f0*/  FMUL R32, R32, R0.reuse ;  /* 0x0000000020207220 */ /* 0x080fe20000400000 */
[C---:B------:R-:W-:Y:S01]  /*4600*/  ISETP.GT.AND P1, PT, R2.reuse, 0x8, PT ;  /* 0x000000080200780c */ /* 0x040fe20003f24270 */
[-C--:B------:R-:W-:Y:S01]  /*4610*/  FMUL R33, R33, R0.reuse ;  /* 0x0000000021217220 */ /* 0x080fe20000400000 */
[----:B------:R-:W-:Y:S01]  /*4620*/  ISETP.GT.AND P0, PT, R2, 0x9, PT ;  /* 0x000000090200780c */ /* 0x000fe20003f04270 */
[----:B------:R-:W-:Y:S01]  /*4630*/  IMAD.X R17, R11, 0x1, R5, P4 ;  /* 0x000000010b117824 */ /* 0x000fe200020e0605 */
[C---:B------:R-:W-:Y:S01]  /*4640*/  ISETP.GT.AND P5, PT, R10.reuse, RZ, P1 ;  /* 0x000000ff0a00720c */ /* 0x040fe20000fa4270 */
[--C-:B------:R-:W-:Y:S01]  /*4650*/  @P3 IMAD.MOV.U32 R6, RZ, RZ, R16.reuse ;  /* 0x000000ffff063224 */ /* 0x100fe200078e0010 */
[C---:B------:R-:W-:Y:S01]  /*4660*/  ISETP.GT.AND P4, PT, R10.reuse, RZ, P0 ;  /* 0x000000ff0a00720c */ /* 0x040fe20000784270 */
[--C-:B------:R-:W-:Y:S01]  /*4670*/  @P3 IMAD.MOV.U32 R7, RZ, RZ, R17.reuse ;  /* 0x000000ffff073224 */ /* 0x100fe200078e0011 */
[----:B------:R-:W-:Y:S01]  /*4680*/  ISETP.GT.AND P1, PT, R10, 0x8, P1 ;  /* 0x000000080a00780c */ /* 0x000fe20000f24270 */
[----:B------:R-:W-:Y:S01]  /*4690*/  FMUL R34, R34, R0 ;  /* 0x0000000022227220 */ /* 0x000fe20000400000 */
[----:B------:R-:W-:Y:S01]  /*46a0*/  F2FP.F16.F32.PACK_AB R26, RZ, R26 ;  /* 0x0000001aff1a723e */ /* 0x000fe200000000ff */
[-C--:B------:R-:W-:Y:S01]  /*46b0*/  FMUL R35, R35, R0.reuse ;  /* 0x0000000023237220 */ /* 0x080fe20000400000 */
[----:B------:R-:W-:Y:S01]  /*46c0*/  F2FP.F16.F32.PACK_AB R27, RZ, R27 ;  /* 0x0000001bff1b723e */ /* 0x000fe200000000ff */
[----:B------:R-:W-:Y:S01]  /*46d0*/  FMUL R36, R36, R0 ;  /* 0x0000000024247220 */ /* 0x000fe20000400000 */
[----:B------:R-:W-:Y:S01]  /*46e0*/  F2FP.F16.F32.PACK_AB R28, RZ, R28 ;  /* 0x0000001cff1c723e */ /* 0x000fe200000000ff */
[----:B------:R-:W-:Y:S01]  /*46f0*/  @P2 STG.E.U16 desc[UR12][R16.64], R26 ;  /* 0x0000001a10002986 */ /* 0x000fe2000c10150c */
[----:B------:R-:W-:Y:S01]  /*4700*/  F2FP.F16.F32.PACK_AB R29, RZ, R29 ;  /* 0x0000001dff1d723e */ /* 0x000fe200000000ff */
[-C--:B------:R-:W-:Y:S01]  /*4710*/  FMUL R37, R37, R0.reuse ;  /* 0x0000000025257220 */ /* 0x080fe20000400000 */
[----:B------:R-:W-:Y:S01]  /*4720*/  ISETP.GT.AND P2, PT, R10, 0x8, P0 ;  /* 0x000000080a00780c */ /* 0x000fe20000744270 */
[----:B------:R0:W-:Y:S01]  /*4730*/  @P3 STG.E.U16 desc[UR12][R6.64+0x2], R27 ;  /* 0x0000021b06003986 */ /* 0x0001e2000c10150c */
[----:B------:R-:W-:Y:S01]  /*4740*/  ISETP.GT.AND P3, PT, R2, 0x10, PT ;  /* 0x000000100200780c */ /* 0x000fe20003f64270 */
[----:B------:R-:W-:Y:S01]  /*4750*/  FMUL R38, R38, R0 ;  /* 0x0000000026267220 */ /* 0x000fe20000400000 */
[----:B------:R-:W-:Y:S01]  /*4760*/  F2FP.F16.F32.PACK_AB R30, RZ, R30 ;  /* 0x0000001eff1e723e */ /* 0x000fe200000000ff */
[----:B------:R-:W-:Y:S01]  /*4770*/  @P5 STG.E.U16 desc[UR12][R4.64+0x10], R28 ;  /* 0x0000101c04005986 */ /* 0x000fe2000c10150c */
[----:B------:R-:W-:Y:S01]  /*4780*/  ISETP.GT.AND P0, PT, R2, 0x11, PT ;  /* 0x000000110200780c */ /* 0x000fe20003f04270 */
[-C--:B------:R-:W-:Y:S01]  /*4790*/  FMUL R39, R39, R0.reuse ;  /* 0x0000000027277220 */ /* 0x080fe20000400000 */
[----:B------:R-:W-:Y:S01]  /*47a0*/  F2FP.F16.F32.PACK_AB R31, RZ, R31 ;  /* 0x0000001fff1f723e */ /* 0x000fe200000000ff */
[----:B------:R-:W-:Y:S01]  /*47b0*/  @P4 STG.E.U16 desc[UR12][R4.64+0x12], R29 ;  /* 0x0000121d04004986 */ /* 0x000fe2000c10150c */
[----:B------:R-:W-:Y:S01]  /*47c0*/  ISETP.GT.AND P4, PT, R10, RZ, P3 ;  /* 0x000000ff0a00720c */ /* 0x000fe20001f84270 */
[----:B------:R-:W-:Y:S01]  /*47d0*/  FMUL R40, R40, R0 ;  /* 0x0000000028287220 */ /* 0x000fe20000400000 */
[C---:B------:R-:W-:Y:S01]  /*47e0*/  ISETP.GT.AND P3, PT, R10.reuse, 0x8, P3 ;  /* 0x000000080a00780c */ /* 0x040fe20001f64270 */
[--C-:B0-----:R-:W-:Y:S01]  /*47f0*/  @P1 IMAD.MOV.U32 R6, RZ, RZ, R16.reuse ;  /* 0x000000ffff061224 */ /* 0x101fe200078e0010 */
[----:B------:R-:W-:Y:S01]  /*4800*/  ISETP.GT.AND P5, PT, R10, RZ, P0 ;  /* 0x000000ff0a00720c */ /* 0x000fe200007a4270 */
[--C-:B------:R-:W-:Y:S01]  /*4810*/  @P1 IMAD.MOV.U32 R7, RZ, RZ, R17.reuse ;  /* 0x000000ffff071224 */ /* 0x100fe200078e0011 */
[----:B------:R-:W-:Y:S01]  /*4820*/  F2FP.F16.F32.PACK_AB R32, RZ, R32 ;  /* 0x00000020ff20723e */ /* 0x000fe200000000ff */
[-C--:B------:R-:W-:Y:S01]  /*4830*/  FMUL R41, R41, R0.reuse ;  /* 0x0000000029297220 */ /* 0x080fe20000400000 */
[----:B------:R-:W-:Y:S01]  /*4840*/  F2FP.F16.F32.PACK_AB R33, RZ, R33 ;  /* 0x00000021ff21723e */ /* 0x000fe200000000ff */
[-C--:B------:R-:W-:Y:S01]  /*4850*/  FMUL R42, R42, R0.reuse ;  /* 0x000000002a2a7220 */ /* 0x080fe20000400000 */
[----:B------:R0:W-:Y:S01]  /*4860*/  @P1 STG.E.U16 desc[UR12][R6.64+0x10], R30 ;  /* 0x0000101e06001986 */ /* 0x0001e2000c10150c */
[----:B------:R-:W-:Y:S01]  /*4870*/  ISETP.GT.AND P1, PT, R10, 0x8, P0 ;  /* 0x000000080a00780c */ /* 0x000fe20000724270 */
[----:B------:R-:W-:Y:S01]  /*4880*/  FMUL R43, R43, R0 ;  /* 0x000000002b2b7220 */ /* 0x000fe20000400000 */
[----:B------:R-:W-:Y:S01]  /*4890*/  F2FP.F16.F32.PACK_AB R34, RZ, R34 ;  /* 0x00000022ff22723e */ /* 0x000fe200000000ff */
[-C--:B------:R-:W-:Y:S01]  /*48a0*/  FMUL R44, R44, R0.reuse ;  /* 0x000000002c2c7220 */ /* 0x080fe20000400000 */
[----:B------:R-:W-:Y:S01]  /*48b0*/  F2FP.F16.F32.PACK_AB R35, RZ, R35 ;  /* 0x00000023ff23723e */ /* 0x000fe200000000ff */
[-C--:B------:R-:W-:Y:S01]  /*48c0*/  FMUL R45, R45, R0.reuse ;  /* 0x000000002d2d7220 */ /* 0x080fe20000400000 */
[----:B------:R-:W-:Y:S01]  /*48d0*/  ISETP.GT.AND P0, PT, R2, 0x19, PT ;  /* 0x000000190200780c */ /* 0x000fe20003f04270 */
[----:B------:R-:W-:Y:S01]  /*48e0*/  FMUL R46, R46, R0 ;  /* 0x000000002e2e7220 */ /* 0x000fe20000400000 */
[----:B------:R-:W-:Y:S01]  /*48f0*/  F2FP.F16.F32.PACK_AB R36, RZ, R36 ;  /* 0x00000024ff24723e */ /* 0x000fe200000000ff */
[----:B------:R-:W-:Y:S01]  /*4900*/  FMUL R47, R47, R0 ;  /* 0x000000002f2f7220 */ /* 0x000fe20000400000 */
[----:B------:R-:W-:Y:S01]  /*4910*/  F2FP.F16.F32.PACK_AB R37, RZ, R37 ;  /* 0x00000025ff25723e */ /* 0x000fe200000000ff */
[--C-:B0-----:R-:W-:Y:S01]  /*4920*/  @P2 IMAD.MOV.U32 R6, RZ, RZ, R16.reuse ;  /* 0x000000ffff062224 */ /* 0x101fe200078e0010 */
[----:B------:R-:W-:Y:S01]  /*4930*/  F2FP.F16.F32.PACK_AB R38, RZ, R38 ;  /* 0x00000026ff26723e */ /* 0x000fe200000000ff */
[--C-:B------:R-:W-:Y:S01]  /*4940*/  @P2 IMAD.MOV.U32 R7, RZ, RZ, R17.reuse ;  /* 0x000000ffff072224 */ /* 0x100fe200078e0011 */
[----:B------:R-:W-:Y:S01]  /*4950*/  F2FP.F16.F32.PACK_AB R39, RZ, R39 ;  /* 0x00000027ff27723e */ /* 0x000fe200000000ff */
[----:B------:R-:W-:Y:S01]  /*4960*/  FMUL R48, R48, R0 ;  /* 0x0000000030307220 */ /* 0x000fe20000400000 */
[----:B------:R-:W-:Y:S01]  /*4970*/  F2FP.F16.F32.PACK_AB R40, RZ, R40 ;  /* 0x00000028ff28723e */ /* 0x000fe200000000ff */
[-C--:B------:R-:W-:Y:S01]  /*4980*/  FMUL R49, R49, R0.reuse ;  /* 0x0000000031317220 */ /* 0x080fe20000400000 */
[----:B------:R0:W-:Y:S01]  /*4990*/  @P2 STG.E.U16 desc[UR12][R6.64+0x12], R31 ;  /* 0x0000121f06002986 */ /* 0x0001e2000c10150c */
[----:B------:R-:W-:Y:S01]  /*49a0*/  ISETP.GT.AND P2, PT, R2, 0x18, PT ;  /* 0x000000180200780c */ /* 0x000fe20003f44270 */
[-C--:B------:R-:W-:Y:S01]  /*49b0*/  FMUL R50, R50, R0.reuse ;  /* 0x0000000032327220 */ /* 0x080fe20000400000 */
[----:B------:R-:W-:Y:S01]  /*49c0*/  F2FP.F16.F32.PACK_AB R41, RZ, R41 ;  /* 0x00000029ff29723e */ /* 0x000fe200000000ff */
[----:B------:R-:W-:Y:S01]  /*49d0*/  @P4 STG.E.U16 desc[UR12][R4.64+0x20], R32 ;  /* 0x0000202004004986 */ /* 0x000fe2000c10150c */
[C---:B------:R-:W-:Y:S01]  /*49e0*/  ISETP.GT.AND P4, PT, R10.reuse, RZ, P2 ;  /* 0x000000ff0a00720c */ /* 0x040fe20001784270 */
[-C--:B------:R-:W-:Y:S01]  /*49f0*/  FMUL R51, R51, R0.reuse ;  /* 0x0000000033337220 */ /* 0x080fe20000400000 */
[C---:B------:R-:W-:Y:S01]  /*4a00*/  ISETP.GT.AND P2, PT, R10.reuse, 0x8, P2 ;  /* 0x000000080a00780c */ /* 0x040fe20001744270 */
[----:B------:R-:W-:Y:S01]  /*4a10*/  @P5 STG.E.U16 desc[UR12][R4.64+0x22], R33 ;  /* 0x0000222104005986 */ /* 0x000fe2000c10150c */
[----:B------:R-:W-:Y:S01]  /*4a20*/  ISETP.GT.AND P5, PT, R10, RZ, P0 ;  /* 0x000000ff0a00720c */ /* 0x000fe200007a4270 */
[----:B------:R-:W-:Y:S01]  /*4a30*/  FMUL R52, R52, R0 ;  /* 0x0000000034347220 */ /* 0x000fe20000400000 */
[----:B------:R-:W-:Y:S01]  /*4a40*/  F2FP.F16.F32.PACK_AB R42, RZ, R42 ;  /* 0x0000002aff2a723e */ /* 0x000fe200000000ff */
[--C-:B0-----:R-:W-:Y:S01]  /*4a50*/  @P3 IMAD.MOV.U32 R6, RZ, RZ, R16.reuse ;  /* 0x000000ffff063224 */ /* 0x101fe200078e0010 */
[----:B------:R-:W-:Y:S01]  /*4a60*/  F2FP.F16.F32.PACK_AB R43, RZ, R43 ;  /* 0x0000002bff2b723e */ /* 0x000fe200000000ff */
[--C-:B------:R-:W-:Y:S01]  /*4a70*/  @P3 IMAD.MOV.U32 R7, RZ, RZ, R17.reuse ;  /* 0x000000ffff073224 */ /* 0x100fe200078e0011 */
[----:B------:R-:W-:Y:S01]  /*4a80*/  F2FP.F16.F32.PACK_AB R44, RZ, R44 ;  /* 0x0000002cff2c723e */ /* 0x000fe200000000ff */
[-C--:B------:R-:W-:Y:S01]  /*4a90*/  FMUL R53, R53, R0.reuse ;  /* 0x0000000035357220 */ /* 0x080fe20000400000 */
[----:B------:R-:W-:Y:S01]  /*4aa0*/  F2FP.F16.F32.PACK_AB R45, RZ, R45 ;  /* 0x0000002dff2d723e */ /* 0x000fe200000000ff */
[-C--:B------:R-:W-:Y:S01]  /*4ab0*/  FMUL R54, R54, R0.reuse ;  /* 0x0000000036367220 */ /* 0x080fe20000400000 */
[----:B------:R0:W-:Y:S01]  /*4ac0*/  @P3 STG.E.U16 desc[UR12][R6.64+0x20], R34 ;  /* 0x0000202206003986 */ /* 0x0001e2000c10150c */
[----:B------:R-:W-:Y:S01]  /*4ad0*/  ISETP.GT.AND P3, PT, R2, 0x20, PT ;  /* 0x000000200200780c */ /* 0x000fe20003f64270 */
[----:B------:R-:W-:Y:S01]  /*4ae0*/  FMUL R55, R55, R0 ;  /* 0x0000000037377220 */ /* 0x000fe20000400000 */
[----:B------:R-:W-:Y:S01]  /*4af0*/  F2FP.F16.F32.PACK_AB R46, RZ, R46 ;  /* 0x0000002eff2e723e */ /* 0x000fe200000000ff */
[-C--:B------:R-:W-:Y:S01]  /*4b00*/  FMUL R56, R56, R0.reuse ;  /* 0x0000000038387220 */ /* 0x080fe20000400000 */
[----:B------:R-:W-:Y:S01]  /*4b10*/  F2FP.F16.F32.PACK_AB R47, RZ, R47 ;  /* 0x0000002fff2f723e */ /* 0x000fe200000000ff */
[----:B------:R-:W-:Y:S01]  /*4b20*/  FMUL R57, R57, R0 ;  /* 0x0000000039397220 */ /* 0x000fe20000400000 */
[----:B------:R-:W-:Y:S01]  /*4b30*/  F2FP.F16.F32.PACK_AB R48, RZ, R48 ;  /* 0x00000030ff30723e */ /* 0x000fe200000000ff */
[-C--:B------:R-:W-:Y:S01]  /*4b40*/  FMUL R58, R58, R0.reuse ;  /* 0x000000003a3a7220 */ /* 0x080fe20000400000 */
[----:B------:R-:W-:Y:S01]  /*4b50*/  F2FP.F16.F32.PACK_AB R49, RZ, R49 ;  /* 0x00000031ff31723e */ /* 0x000fe200000000ff */
        /* <DEDUP_REMOVED lines=10> */
[----:B------:R-:W-:Y:S01]  /*4c00*/  ISETP.GT.AND P1, PT, R10, 0x8, P0 ;  /* 0x000000080a00780c */ /* 0x000fe20000724270 */
[-C--:B------:R-:W-:Y:S01]  /*4c10*/  FMUL R62, R62, R0.reuse ;  /* 0x000000003e3e7220 */ /* 0x080fe20000400000 */
[----:B------:R-:W-:Y:S01]  /*4c20*/  ISETP.GT.AND P0, PT, R2, 0x21, PT ;  /* 0x000000210200780c */ /* 0x000fe20003f04270 */
        /* <DEDUP_REMOVED lines=65> */
[----:B0-----:R-:W-:Y:S01]  /*5040*/  @P1 IMAD.MOV.U32 R6, RZ, RZ, R16 ;  /* 0x000000ffff061224 */ /* 0x001fe200078e0010 */
[----:B------:R-:W-:Y:S01]  /*5050*/  F2FP.F16.F32.PACK_AB R75, RZ, R75 ;  /* 0x0000004bff4b723e */ /* 0x000fe200000000ff */
[----:B------:R-:W-:Y:S01]  /*5060*/  @P1 IMAD.MOV.U32 R7, RZ, RZ, R17 ;  /* 0x000000ffff071224 */ /* 0x000fe200078e0011 */
        /* <DEDUP_REMOVED lines=10> */
[----:B------:R-:W-:Y:S01]  /*5110*/  FMUL R0, R87, R0 ;  /* 0x0000000057007220 */ /* 0x000fe20000400000 */
[C---:B------:R-:W-:Y:S01]  /*5120*/  ISETP.GT.AND P3, PT, R10.reuse, 0x8, P3 ;  /* 0x000000080a00780c */ /* 0x040fe20001f64270 */
[----:B------:R-:W-:Y:S01]  /*5130*/  @P5 STG.E.U16 desc[UR12][R4.64+0x52], R45 ;  /* 0x0000522d04005986 */ /* 0x000fe2000c10150c */
[----:B------:R-:W-:-:S02]  /*5140*/  ISETP.GT.AND P5, PT, R10, RZ, P0 ;  /* 0x000000ff0a00720c */ /* 0x000fc400007a4270 */
[----:B------:R-:W-:Y:S01]  /*5150*/  F2FP.F16.F32.PACK_AB R78, RZ, R78 ;  /* 0x0000004eff4e723e */ /* 0x000fe200000000ff */
[----:B0-----:R-:W-:Y:S01]  /*5160*/  @P2 IMAD.MOV.U32 R6, RZ, RZ, R16 ;  /* 0x000000ffff062224 */ /* 0x001fe200078e0010 */
[----:B------:R-:W-:Y:S01]  /*5170*/  F2FP.F16.F32.PACK_AB R79, RZ, R79 ;  /* 0x0000004fff4f723e */ /* 0x000fe200000000ff */
[----:B------:R-:W-:Y:S01]  /*5180*/  @P2 IMAD.MOV.U32 R7, RZ, RZ, R17 ;  /* 0x000000ffff072224 */ /* 0x000fe200078e0011 */
[----:B------:R-:W-:Y:S02]  /*5190*/  F2FP.F16.F32.PACK_AB R80, RZ, R80 ;  /* 0x00000050ff50723e */ /* 0x000fe400000000ff */
[----:B------:R-:W-:Y:S02]  /*51a0*/  F2FP.F16.F32.PACK_AB R81, RZ, R81 ;  /* 0x00000051ff51723e */ /* 0x000fe400000000ff */
[----:B------:R0:W-:Y:S01]  /*51b0*/  @P2 STG.E.U16 desc[UR12][R6.64+0x50], R46 ;  /* 0x0000502e06002986 */ /* 0x0001e2000c10150c */
[----:B------:R-:W-:Y:S02]  /*51c0*/  ISETP.GT.AND P2, PT, R2, 0x38, PT ;  /* 0x000000380200780c */ /* 0x000fe40003f44270 */
[----:B------:R-:W-:-:S02]  /*51d0*/  F2FP.F16.F32.PACK_AB R82, RZ, R82 ;  /* 0x00000052ff52723e */ /* 0x000fc400000000ff */
[----:B------:R-:W-:Y:S02]  /*51e0*/  F2FP.F16.F32.PACK_AB R83, RZ, R83 ;  /* 0x00000053ff53723e */ /* 0x000fe400000000ff */
[----:B------:R-:W-:Y:S02]  /*51f0*/  F2FP.F16.F32.PACK_AB R84, RZ, R84 ;  /* 0x00000054ff54723e */ /* 0x000fe400000000ff */
[----:B------:R-:W-:Y:S02]  /*5200*/  F2FP.F16.F32.PACK_AB R85, RZ, R85 ;  /* 0x00000055ff55723e */ /* 0x000fe400000000ff */
[----:B------:R-:W-:Y:S01]  /*5210*/  F2FP.F16.F32.PACK_AB R86, RZ, R86 ;  /* 0x00000056ff56723e */ /* 0x000fe200000000ff */
[----:B0-----:R-:W-:Y:S02]  /*5220*/  @P1 IMAD.MOV.U32 R6, RZ, RZ, R16 ;  /* 0x000000ffff061224 */ /* 0x001fe400078e0010 */
[----:B------:R-:W-:-:S05]  /*5230*/  @P1 IMAD.MOV.U32 R7, RZ, RZ, R17 ;  /* 0x000000ffff071224 */ /* 0x000fca00078e0011 */
[----:B------:R0:W-:Y:S01]  /*5240*/  @P1 STG.E.U16 desc[UR12][R6.64+0x52], R47 ;  /* 0x0000522f06001986 */ /* 0x0001e2000c10150c */
[----:B------:R-:W-:Y:S02]  /*5250*/  ISETP.GT.AND P1, PT, R10, 0x8, P0 ;  /* 0x000000080a00780c */ /* 0x000fe40000724270 */
[----:B------:R-:W-:Y:S01]  /*5260*/  ISETP.GT.AND P0, PT, R2, 0x39, PT ;  /* 0x000000390200780c */ /* 0x000fe20003f04270 */
[----:B------:R-:W-:Y:S01]  /*5270*/  @P4 STG.E.U16 desc[UR12][R4.64+0x60], R48 ;  /* 0x0000603004004986 */ /* 0x000fe2000c10150c */
[C---:B------:R-:W-:Y:S02]  /*5280*/  ISETP.GT.AND P4, PT, R10.reuse, RZ, P2 ;  /* 0x000000ff0a00720c */ /* 0x040fe40001784270 */
[C---:B------:R-:W-:Y:S01]  /*5290*/  ISETP.GT.AND P2, PT, R10.reuse, 0x8, P2 ;  /* 0x000000080a00780c */ /* 0x040fe20001744270 */
[----:B------:R-:W-:Y:S01]  /*52a0*/  @P5 STG.E.U16 desc[UR12][R4.64+0x62], R49 ;  /* 0x0000623104005986 */ /* 0x000fe2000c10150c */
[----:B------:R-:W-:Y:S01]  /*52b0*/  ISETP.GT.AND P5, PT, R10, RZ, P0 ;  /* 0x000000ff0a00720c */ /* 0x000fe200007a4270 */
[----:B0-----:R-:W-:-:S02]  /*52c0*/  @P3 IMAD.MOV.U32 R6, RZ, RZ, R16 ;  /* 0x000000ffff063224 */ /* 0x001fc400078e0010 */
[----:B------:R-:W-:-:S05]  /*52d0*/  @P3 IMAD.MOV.U32 R7, RZ, RZ, R17 ;  /* 0x000000ffff073224 */ /* 0x000fca00078e0011 */
[----:B------:R0:W-:Y:S01]  /*52e0*/  @P3 STG.E.U16 desc[UR12][R6.64+0x60], R50 ;  /* 0x0000603206003986 */ /* 0x0001e2000c10150c */
[----:B------:R-:W-:Y:S01]  /*52f0*/  ISETP.GT.AND P3, PT, R2, 0x40, PT ;  /* 0x000000400200780c */ /* 0x000fe20003f64270 */
        /* <DEDUP_REMOVED lines=37> */
[C---:B------:R-:W-:Y:S02]  /*5550*/  ISETP.GT.AND P5, PT, R10.reuse, RZ, P0 ;  /* 0x000000ff0a00720c */ /* 0x040fe400007a4270 */
[----:B------:R-:W-:Y:S01]  /*5560*/  ISETP.GT.AND P0, PT, R10, 0x8, P0 ;  /* 0x000000080a00780c */ /* 0x000fe20000704270 */
[----:B0-----:R-:W-:-:S02]  /*5570*/  @P2 IMAD.MOV.U32 R6, RZ, RZ, R16 ;  /* 0x000000ffff062224 */ /* 0x001fc400078e0010 */
[----:B------:R-:W-:-:S05]  /*5580*/  @P2 IMAD.MOV.U32 R7, RZ, RZ, R17 ;  /* 0x000000ffff072224 */ /* 0x000fca00078e0011 */
[----:B------:R0:W-:Y:S01]  /*5590*/  @P2 STG.E.U16 desc[UR12][R6.64+0x90], R62 ;  /* 0x0000903e06002986 */ /* 0x0001e2000c10150c */
[----:B------:R-:W-:Y:S01]  /*55a0*/  ISETP.GT.AND P2, PT, R2, 0x59, PT ;  /* 0x000000590200780c */ /* 0x000fe20003f44270 */
[----:B0-----:R-:W-:Y:S02]  /*55b0*/  @P1 IMAD.MOV.U32 R6, RZ, RZ, R16 ;  /* 0x000000ffff061224 */ /* 0x001fe400078e0010 */
[----:B------:R-:W-:-:S05]  /*55c0*/  @P1 IMAD.MOV.U32 R7, RZ, RZ, R17 ;  /* 0x000000ffff071224 */ /* 0x000fca00078e0011 */
[----:B------:R0:W-:Y:S01]  /*55d0*/  @P1 STG.E.U16 desc[UR12][R6.64+0x92], R63 ;  /* 0x0000923f06001986 */ /* 0x0001e2000c10150c */
[----:B------:R-:W-:-:S03]  /*55e0*/  ISETP.GT.AND P1, PT, R2, 0x58, PT ;  /* 0x000000580200780c */ /* 0x000fc60003f24270 */
[----:B------:R-:W-:Y:S01]  /*55f0*/  @P4 STG.E.U16 desc[UR12][R4.64+0xa0], R64 ;  /* 0x0000a04004004986 */ /* 0x000fe2000c10150c */
[C---:B------:R-:W-:Y:S02]  /*5600*/  ISETP.GT.AND P4, PT, R10.reuse, RZ, P1 ;  /* 0x000000ff0a00720c */ /* 0x040fe40000f84270 */
[C---:B------:R-:W-:Y:S01]  /*5610*/  ISETP.GT.AND P1, PT, R10.reuse, 0x8, P1 ;  /* 0x000000080a00780c */ /* 0x040fe20000f24270 */
[----:B------:R-:W-:Y:S01]  /*5620*/  @P5 STG.E.U16 desc[UR12][R4.64+0xa2], R65 ;  /* 0x0000a24104005986 */ /* 0x000fe2000c10150c */
[C---:B------:R-:W-:Y:S02]  /*5630*/  ISETP.GT.AND P5, PT, R10.reuse, RZ, P2 ;  /* 0x000000ff0a00720c */ /* 0x040fe400017a4270 */
[----:B------:R-:W-:Y:S01]  /*5640*/  ISETP.GT.AND P2, PT, R10, 0x8, P2 ;  /* 0x000000080a00780c */ /* 0x000fe20001744270 */
[----:B0-----:R-:W-:Y:S02]  /*5650*/  @P3 IMAD.MOV.U32 R6, RZ, RZ, R16 ;  /* 0x000000ffff063224 */ /* 0x001fe400078e0010 */
        /* <DEDUP_REMOVED lines=15> */
[----:B------:R0:W-:Y:S02]  /*5750*/  @P1 STG.E.U16 desc[UR12][R6.64+0xb0], R70 ;  /* 0x0000b04606001986 */ /* 0x0001e4000c10150c */
[----:B0-----:R-:W-:Y:S02]  /*5760*/  @P2 IMAD.MOV.U32 R6, RZ, RZ, R16 ;  /* 0x000000ffff062224 */ /* 0x001fe400078e0010 */
[----:B------:R-:W-:-:S05]  /*5770*/  @P2 IMAD.MOV.U32 R7, RZ, RZ, R17 ;  /* 0x000000ffff072224 */ /* 0x000fca00078e0011 */
[----:B------:R0:W-:Y:S01]  /*5780*/  @P2 STG.E.U16 desc[UR12][R6.64+0xb2], R71 ;  /* 0x0000b24706002986 */ /* 0x0001e2000c10150c */
[----:B------:R-:W-:-:S03]  /*5790*/  ISETP.GT.AND P2, PT, R2, 0x71, PT ;  /* 0x000000710200780c */ /* 0x000fc60003f44270 */
[----:B------:R-:W-:Y:S01]  /*57a0*/  @P4 STG.E.U16 desc[UR12][R4.64+0xc0], R72 ;  /* 0x0000c04804004986 */ /* 0x000fe2000c10150c */
[----:B------:R-:W-:-:S03]  /*57b0*/  ISETP.GT.AND P4, PT, R2, 0x68, PT ;  /* 0x000000680200780c */ /* 0x000fc60003f84270 */
[----:B------:R-:W-:Y:S01]  /*57c0*/  @P5 STG.E.U16 desc[UR12][R4.64+0xc2], R73 ;  /* 0x0000c24904005986 */ /* 0x000fe2000c10150c */
[----:B------:R-:W-:Y:S02]  /*57d0*/  ISETP.GT.AND P5, PT, R2, 0x69, PT ;  /* 0x000000690200780c */ /* 0x000fe40003fa4270 */
[C---:B------:R-:W-:Y:S01]  /*57e0*/  ISETP.GT.AND P1, PT, R10.reuse, RZ, P4 ;  /* 0x000000ff0a00720c */ /* 0x040fe20002724270 */
[----:B0-----:R-:W-:Y:S01]  /*57f0*/  @P3 IMAD.MOV.U32 R6, RZ, RZ, R16 ;  /* 0x000000ffff063224 */ /* 0x001fe200078e0010 */
[C---:B------:R-:W-:Y:S01]  /*5800*/  ISETP.GT.AND P6, PT, R10.reuse, RZ, P5 ;  /* 0x000000ff0a00720c */ /* 0x040fe20002fc4270 */
[----:B------:R-:W-:Y:S01]  /*5810*/  @P3 IMAD.MOV.U32 R7, RZ, RZ, R17 ;  /* 0x000000ffff073224 */ /* 0x000fe200078e0011 */
[----:B------:R-:W-:-:S04]  /*5820*/  ISETP.GT.AND P4, PT, R10, 0x8, P4 ;  /* 0x000000080a00780c */ /* 0x000fc80002784270 */
[----:B------:R0:W-:Y:S01]  /*5830*/  @P3 STG.E.U16 desc[UR12][R6.64+0xc0], R74 ;  /* 0x0000c04a06003986 */ /* 0x0001e2000c10150c */
[----:B------:R-:W-:-:S06]  /*5840*/  ISETP.GT.AND P3, PT, R2, 0x70, PT ;  /* 0x000000700200780c */ /* 0x000fcc0003f64270 */
[----:B------:R-:W-:Y:S02]  /*5850*/  @P6 IMAD.MOV.U32 R3, RZ, RZ, R5 ;  /* 0x000000ffff036224 */ /* 0x000fe400078e0005 */
[----:B0-----:R-:W-:Y:S02]  /*5860*/  @P0 IMAD.MOV.U32 R6, RZ, RZ, R16 ;  /* 0x000000ffff060224 */ /* 0x001fe400078e0010 */
[----:B------:R-:W-:-:S05]  /*5870*/  @P0 IMAD.MOV.U32 R7, RZ, RZ, R17 ;  /* 0x000000ffff070224 */ /* 0x000fca00078e0011 */
[----:B------:R-:W-:Y:S01]  /*5880*/  @P0 STG.E.U16 desc[UR12][R6.64+0xc2], R75 ;  /* 0x0000c24b06000986 */ /* 0x000fe2000c10150c */
[----:B------:R-:W-:-:S03]  /*5890*/  ISETP.GT.AND P0, PT, R2, 0x79, PT ;  /* 0x000000790200780c */ /* 0x000fc60003f04270 */
[----:B------:R-:W-:Y:S01]  /*58a0*/  @P1 STG.E.U16 desc[UR12][R4.64+0xd0], R76 ;  /* 0x0000d04c04001986 */ /* 0x000fe2000c10150c */
[----:B------:R-:W-:Y:S01]  /*58b0*/  ISETP.GT.AND P1, PT, R2, 0x78, PT ;  /* 0x000000780200780c */ /* 0x000fe20003f24270 */
[----:B------:R-:W-:-:S05]  /*58c0*/  @P6 IMAD.MOV.U32 R2, RZ, RZ, R4 ;  /* 0x000000ffff026224 */ /* 0x000fca00078e0004 */
[----:B------:R0:W-:Y:S01]  /*58d0*/  @P6 STG.E.U16 desc[UR12][R2.64+0xd2], R77 ;  /* 0x0000d24d02006986 */ /* 0x0001e2000c10150c */
[C---:B------:R-:W-:Y:S02]  /*58e0*/  ISETP.GT.AND P6, PT, R10.reuse, 0x8, P5 ;  /* 0x000000080a00780c */ /* 0x040fe40002fc4270 */
[C---:B------:R-:W-:Y:S02]  /*58f0*/  ISETP.GT.AND P5, PT, R10.reuse, RZ, P3 ;  /* 0x000000ff0a00720c */ /* 0x040fe40001fa4270 */
[----:B------:R-:W-:Y:S01]  /*5900*/  ISETP.GT.AND P3, PT, R10, 0x8, P3 ;  /* 0x000000080a00780c */ /* 0x000fe20001f64270 */
[----:B0-----:R-:W-:Y:S02]  /*5910*/  @P4 IMAD.MOV.U32 R2, RZ, RZ, R16 ;  /* 0x000000ffff024224 */ /* 0x001fe400078e0010 */
[----:B------:R-:W-:-:S05]  /*5920*/  @P4 IMAD.MOV.U32 R3, RZ, RZ, R17 ;  /* 0x000000ffff034224 */ /* 0x000fca00078e0011 */
[----:B------:R0:W-:Y:S01]  /*5930*/  @P4 STG.E.U16 desc[UR12][R2.64+0xd0], R78 ;  /* 0x0000d04e02004986 */ /* 0x0001e2000c10150c */
        /* <DEDUP_REMOVED lines=14> */
[----:B------:R0:W-:Y:S02]  /*5a20*/  @P4 STG.E.U16 desc[UR12][R2.64+0xe2], R81 ;  /* 0x0000e25102004986 */ /* 0x0001e4000c10150c */
        /* <DEDUP_REMOVED lines=8> */
[----:B------:R0:W-:Y:S04]  /*5ab0*/  @P5 STG.E.U16 desc[UR12][R2.64+0xf0], R84 ;  /* 0x0000f05402005986 */ /* 0x0001e8000c10150c */
[----:B------:R1:W-:Y:S01]  /*5ac0*/  @P6 STG.E.U16 desc[UR12][R4.64+0xf2], R85 ;  /* 0x0000f25504006986 */ /* 0x0003e2000c10150c */
[----:B0-----:R-:W-:Y:S02]  /*5ad0*/  @P1 IMAD.MOV.U32 R2, RZ, RZ, R16 ;  /* 0x000000ffff021224 */ /* 0x001fe400078e0010 */
[----:B------:R-:W-:-:S05]  /*5ae0*/  @P1 IMAD.MOV.U32 R3, RZ, RZ, R17 ;  /* 0x000000ffff031224 */ /* 0x000fca00078e0011 */
[----:B------:R1:W-:Y:S01]  /*5af0*/  @P1 STG.E.U16 desc[UR12][R2.64+0xf0], R86 ;  /* 0x0000f05602001986 */ /* 0x0003e2000c10150c */
[----:B------:R-:W-:Y:S05]  /*5b00*/  @!P0 EXIT ;  /* 0x000000000000894d */ /* 0x000fea0003800000 */
[----:B------:R-:W-:-:S05]  /*5b10*/  F2FP.F16.F32.PACK_AB R0, RZ, R0 ;  /* 0x00000000ff00723e */ /* 0x000fca00000000ff */
[----:B------:R-:W-:Y:S01]  /*5b20*/  STG.E.U16 desc[UR12][R16.64+0xf2], R0 ;  /* 0x0000f20010007986 */ /* 0x000fe2000c10150c */
[----:B------:R-:W-:Y:S05]  /*5b30*/  EXIT ;  /* 0x000000000000794d */ /* 0x000fea0003800000 */
.L_x_10:
[----:B------:R-:W-:-:S13]  /*5b40*/  ISETP.NE.AND P0, PT, R6, RZ, PT ;  /* 0x000000ff0600720c */ /* 0x000fda0003f05270 */
[----:B------:R-:W-:Y:S05]  /*5b50*/  @P0 EXIT ;  /* 0x000000000000094d */ /* 0x000fea0003800000 */
[----:B------:R-:W-:-:S13]  /*5b60*/  ELECT P0, URZ, PT ;  /* 0x00000000003f782f */ /* 0x000fda0003800000 */
[----:B------:R-:W-:Y:S05]  /*5b70*/  @!P0 BRA `(.L_x_147) ;  /* 0x00000008000c8947 */ /* 0x000fea0003800000 */
[----:B------:R-:W-:Y:S02]  /*5b80*/  ISETP.GE.AND P0, PT, R4, 0x1, PT ;  /* 0x000000010400780c */ /* 0x000fe40003f06270 */
[----:B---3-5:R-:W-:-:S04]  /*5b90*/  SHF.R.S32.HI R3, RZ, 0x1f, R8 ;  /* 0x0000001fff037819 */ /* 0x028fc80000011408 */
[----:B------:R-:W-:-:S07]  /*5ba0*/  LEA.HI R3, R3, R8, RZ, 0x7 ;  /* 0x0000000803037211 */ /* 0x000fce00078f38ff */
[----:B------:R-:W-:Y:S05]  /*5bb0*/  @!P0 BRA `(.L_x_147) ;  /* 0x0000000400fc8947 */ /* 0x000fea0003800000 */
[----:B-1----:R-:W0:Y:S01]  /*5bc0*/  S2R R0, SR_CTAID.X ;  /* 0x0000000000007919 */ /* 0x002e220000002500 */
[----:B------:R-:W-:Y:S01]  /*5bd0*/  LOP3.LUT R3, R3, 0xffffff80, RZ, 0xc0, !PT ;  /* 0xffffff8003037812 */ /* 0x000fe200078ec0ff */
[----:B------:R-:W-:Y:S01]  /*5be0*/  ULDC UR4, c[0x0][0x384] ;  /* 0x0000e10000047ab9 */ /* 0x000fe20000000800 */
[C---:B------:R-:W-:Y:S01]  /*5bf0*/  LOP3.LUT P0, RZ, R8.reuse, 0x1f, RZ, 0xc0, !PT ;  /* 0x0000001f08ff7812 */ /* 0x040fe2000780c0ff */
[----:B------:R-:W1:Y:S01]  /*5c00*/  S2R R10, SR_CTAID.Y ;  /* 0x00000000000a7919 */ /* 0x000e620000002600 */
[----:B------:R-:W-:Y:S01]  /*5c10*/  ULDC UR5, c[0x0][0x388] ;  /* 0x0000e20000057ab9 */ /* 0x000fe20000000800 */
[----:B------:R-:W-:Y:S01]  /*5c20*/  IMAD.IADD R3, R8, 0x1, -R3 ;  /* 0x0000000108037824 */ /* 0x000fe200078e0a03 */
[----:B------:R-:W-:Y:S01]  /*5c30*/  LOP3.LUT R19, R2, 0x2, RZ, 0xfc, !PT ;  /* 0x0000000202137812 */ /* 0x000fe200078efcff */
[----:B------:R-:W-:Y:S01]  /*5c40*/  VIADD R21, R4, 0x1 ;  /* 0x0000000104157836 */ /* 0x000fe20000000000 */
[----:B------:R-:W-:Y:S01]  /*5c50*/  CS2R R6, SRZ ;  /* 0x0000000000067805 */ /* 0x000fe2000001ff00 */
[----:B------:R-:W-:Y:S01]  /*5c60*/  IMAD.MOV.U32 R5, RZ, RZ, 0x1 ;  /* 0x00000001ff057424 */ /* 0x000fe200078e00ff */
[----:B------:R-:W-:-:S02]  /*5c70*/  ISETP.NE.AND P1, PT, R3, RZ, PT ;  /* 0x000000ff0300720c */ /* 0x000fc40003f25270 */
[----:B------:R-:W-:Y:S02]  /*5c80*/  CS2R R8, SRZ ;  /* 0x0000000000087805 */ /* 0x000fe4000001ff00 */
[----:B------:R-:W-:Y:S01]  /*5c90*/  ISETP.NE.OR P0, PT, R3, RZ, !P0 ;  /* 0x000000ff0300720c */ /* 0x000fe20004705670 */
[----:B------:R-:W-:Y:S02]  /*5ca0*/  IMAD.MOV.U32 R3, RZ, RZ, RZ ;  /* 0x000000ffff037224 */ /* 0x000fe400078e00ff */
[----:B0-----:R-:W-:-:S04]  /*5cb0*/  IMAD.SHL.U32 R16, R0, 0x40, RZ ;  /* 0x0000004000107824 */ /* 0x001fc800078e00ff */
[----:B------:R-:W-:-:S04]  /*5cc0*/  IMAD.HI.U32 R0, R16, UR4, RZ ;  /* 0x0000000410007c27 */ /* 0x000fc8000f8e00ff */
[----:B-1----:R-:W-:Y:S01]  /*5cd0*/  IMAD.SHL.U32 R18, R10, 0x80, RZ ;  /* 0x000000800a127824 */ /* 0x002fe200078e00ff */
[----:B------:R-:W-:-:S07]  /*5ce0*/  SHF.R.U32.HI R0, RZ, UR5, R0 ;  /* 0x00000005ff007c19 */ /* 0x000fce0008011600 */
.L_x_151:
[----:B------:R-:W0:Y:S01]  /*5cf0*/  S2R R11, SR_CgaCtaId ;  /* 0x00000000000b7919 */ /* 0x000e220000008800 */
[----:B------:R-:W-:-:S04]  /*5d00*/  MOV R10, 0x400 ;  /* 0x00000400000a7802 */ /* 0x000fc80000000f00 */
[----:B0-----:R-:W-:Y:S02]  /*5d10*/  LEA R20, R11, R10, 0x18 ;  /* 0x0000000a0b147211 */ /* 0x001fe400078ec0ff */
[----:B------:R-:W-:-:S03]  /*5d20*/  SHF.L.U32 R10, R5, 0x1f, RZ ;  /* 0x0000001f050a7819 */ /* 0x000fc600000006ff */
[----:B------:R-:W-:-:S07]  /*5d30*/  IMAD R17, R3, 0x8, R20 ;  /* 0x0000000803117824 */ /* 0x000fce00078e0214 */
.L_x_148:
[----:B0-----:R0:W1:Y:S02]  /*5d40*/  SYNCS.PHASECHK.TRANS64.TRYWAIT P2, [R17+URZ+0x36090], R10 ;  /* 0x0360900a110075a7 */ /* 0x001064000804017f */
[----:B-1----:R-:W-:Y:S05]  /*5d50*/  @!P2 NANOSLEEP.SYNCS 0x989680 ;  /* 0x009896800000a95d */ /* 0x002fea0003900000 */
[----:B------:R-:W1:Y:S02]  /*5d60*/  @!P2 SYNCS.PHASECHK.TRANS64 P2, [R17+URZ+0x36090], R10 ;  /* 0x0360900a1100a5a7 */ /* 0x000e64000804007f */
[----:B-1----:R-:W-:Y:S05]  /*5d70*/  @!P2 BRA `(.L_x_148) ;  /* 0xfffffffc00f0a947 */ /* 0x002fea000383ffff */
[----:B0-----:R-:W0:Y:S02]  /*5d80*/  @!P1 LDC R10, c[0x0][0x580] ;  /* 0x00016000ff0a9b82 */ /* 0x001e240000000800 */
[----:B0-----:R0:W-:Y:S02]  /*5d90*/  @!P1 SYNCS.ARRIVE.TRANS64 RZ, [R17+URZ+0x36000], R10 ;  /* 0x0360000a11ff99a7 */ /* 0x0011e4000800003f */
[----:B0-----:R-:W-:-:S04]  /*5da0*/  PRMT R10, R19, 0x9910, RZ ;  /* 0x00009910130a7816 */ /* 0x001fc800000000ff */
[----:B------:R-:W-:-:S13]  /*5db0*/  ISETP.NE.AND P2, PT, R10, 0x2, PT ;  /* 0x000000020a00780c */ /* 0x000fda0003f45270 */
[----:B------:R-:W-:Y:S05]  /*5dc0*/  @P2 BRA `(.L_x_149) ;  /* 0x0000000000042947 */ /* 0x000fea0003800000 */
[----:B------:R-:W-:Y:S01]  /*5dd0*/  BPT.TRAP 0x1 ;  /* 0x000000040000795c */ /* 0x000fe20000300000 */
.L_x_149:
[----:B------:R-:W-:Y:S05]  /*5de0*/  @P0 BRA `(.L_x_150) ;  /* 0x0000000000040947 */ /* 0x000fea0003800000 */
[----:B------:R-:W-:Y:S01]  /*5df0*/  BPT.TRAP 0x1 ;  /* 0x000000040000795c */ /* 0x000fe20000300000 */
.L_x_150:
[----:B------:R-:W0:Y:S01]  /*5e00*/  LDC R13, c[0x0][0x380] ;  /* 0x0000e000ff0d7b82 */ /* 0x000e220000000800 */
[----:B------:R-:W-:Y:S01]  /*5e10*/  R2UR UR4, R0 ;  /* 0x00000000000472ca */ /* 0x000fe200000e0000 */
[----:B------:R-:W-:Y:S01]  /*5e20*/  ULDC UR14, c[0x0][0x38c] ;  /* 0x0000e300000e7ab9 */ /* 0x000fe20000000800 */
[----:B------:R-:W-:Y:S01]  /*5e30*/  R2UR UR13, R16 ;  /* 0x00000000100d72ca */ /* 0x000fe200000e0000 */
[----:B------:R-:W-:Y:S01]  /*5e40*/  UISETP.NE.AND UP0, UPT, UR14, 0x1, UPT ;  /* 0x000000010e00788c */ /* 0x000fe2000bf05270 */
[C---:B------:R-:W-:Y:S01]  /*5e50*/  R2UR UR18, R8.reuse ;  /* 0x00000000081272ca */ /* 0x040fe200000e0000 */
[----:B------:R-:W-:Y:S01]  /*5e60*/  VIADD R8, R8, 0x1 ;  /* 0x0000000108087836 */ /* 0x000fe20000000000 */
[----:B------:R-:W-:Y:S01]  /*5e70*/  ULDC UR24, c[0x0][0x398] ;  /* 0x0000e60000187ab9 */ /* 0x000fe20000000800 */
[----:B------:R-:W1:Y:S01]  /*5e80*/  LDC.64 R10, c[0x0][0x3f8] ;  /* 0x0000fe00ff0a7b82 */ /* 0x000e620000000a00 */
[----:B------:R-:W-:Y:S01]  /*5e90*/  R2UR UR16, R3 ;  /* 0x00000000031072ca */ /* 0x000fe200000e0000 */
[----:B------:R-:W-:Y:S01]  /*5ea0*/  ULDC UR12, c[0x0][0x3ec] ;  /* 0x0000fb00000c7ab9 */ /* 0x000fe20000000800 */
[----:B------:R-:W-:Y:S01]  /*5eb0*/  R2UR UR17, R17 ;  /* 0x00000000111172ca */ /* 0x000fe200000e0000 */
[----:B------:R-:W-:Y:S01]  /*5ec0*/  VIADD R21, R21, 0xffffffff ;  /* 0xffffffff15157836 */ /* 0x000fe20000000000 */
[----:B------:R-:W-:Y:S01]  /*5ed0*/  ULDC.64 UR28, c[0x0][0x198] ;  /* 0x00006600001c7ab9 */ /* 0x000fe20000000a00 */
[----:B------:R-:W-:Y:S01]  /*5ee0*/  ULDC.64 UR20, c[0x0][0x3f0] ;  /* 0x0000fc0000147ab9 */ /* 0x000fe20000000a00 */
[----:B------:R-:W-:Y:S01]  /*5ef0*/  @UP0 ULDC.64 UR8, c[0x0][0x390] ;  /* 0x0000e40000080ab9 */ /* 0x000fe20000000a00 */
[----:B------:R-:W1:Y:S01]  /*5f00*/  LDC.64 R14, c[0x0][0x3d0] ;  /* 0x0000f400ff0e7b82 */ /* 0x000e620000000a00 */
[----:B------:R-:W-:Y:S01]  /*5f10*/  ISETP.GT.AND P6, PT, R21, 0x1, PT ;  /* 0x000000011500780c */ /* 0x000fe20003fc4270 */
[----:B------:R-:W-:Y:S01]  /*5f20*/  USHF.L.U32 UR18, UR18, 0x5, URZ ;  /* 0x0000000512127899 */ /* 0x000fe2000800063f */
[----:B------:R-:W-:Y:S01]  /*5f30*/  UMOV UR26, 0x0 ;  /* 0x00000000001a7882 */ /* 0x000fe20000000000 */
[----:B------:R-:W-:-:S04]  /*5f40*/  UMOV UR27, 0x10000000 ;  /* 0x10000000001b7882 */ /* 0x000fc80000000000 */
[----:B------:R-:W2:Y:S01]  /*5f50*/  LDC R12, c[0x0][0x400] ;  /* 0x00010000ff0c7b82 */ /* 0x000ea20000000800 */
[----:B0-----:R-:W-:Y:S01]  /*5f60*/  ISETP.NE.AND P2, PT, R13, 0x1, PT ;  /* 0x000000010d00780c */ /* 0x001fe20003f45270 */
[----:B------:R-:W-:-:S12]  /*5f70*/  UIADD3 UR17, UR17, 0x36000, URZ ;  /* 0x0003600011117890 */ /* 0x000fd8000fffe03f */
[----:B------:R-:W-:Y:S01]  /*5f80*/  @P2 IMAD.U32 R22, RZ, RZ, UR4 ;  /* 0x00000004ff162e24 */ /* 0x000fe2000f8e00ff */
[----:B------:R-:W-:Y:S01]  /*5f90*/  ULDC.64 UR4, c[0x0][0x3c8] ;  /* 0x0000f20000047ab9 */ /* 0x000fe20000000a00 */
[----:B-1----:R-:W-:Y:S02]  /*5fa0*/  IMAD R11, R7, R14, R11 ;  /* 0x0000000e070b7224 */ /* 0x002fe400078e020b */
[----:B------:R-:W-:Y:S01]  /*5fb0*/  IMAD R10, R9, UR5, R10 ;  /* 0x00000005090a7c24 */ /* 0x000fe2000f8e020a */
[----:B------:R-:W-:Y:S02]  /*5fc0*/  @P2 R2UR UR13, R22 ;  /* 0x00000000160d22ca */ /* 0x000fe400000e0000 */
[----:B------:R-:W-:Y:S01]  /*5fd0*/  ISETP.NE.AND P2, PT, R8, UR15, PT ;  /* 0x0000000f08007c0c */ /* 0x000fe2000bf45270 */
[----:B------:R-:W-:Y:S02]  /*5fe0*/  IMAD.U32 R11, R11, 0x20, R10 ;  /* 0x000000200b0b7824 */ /* 0x000fe400078e000a */
[----:B--2---:R-:W-:Y:S01]  /*5ff0*/  IMAD R12, R6, R15, R12 ;  /* 0x0000000f060c7224 */ /* 0x004fe200078e020c */
[----:B------:R-:W-:Y:S01]  /*6000*/  SEL R8, R8, RZ, P2 ;  /* 0x000000ff08087207 */ /* 0x000fe20001000000 */
[----:B------:R-:W0:Y:S02]  /*6010*/  LDC.64 R14, c[0x0][0x3e0] ;  /* 0x0000f800ff0e7b82 */ /* 0x000e240000000a00 */
[----:B------:R-:W-:-:S04]  /*6020*/  IMAD.U32 R11, R12, 0x400, R11 ;  /* 0x000004000c0b7824 */ /* 0x000fc800078e000b */
[----:B------:R-:W-:Y:S01]  /*6030*/  UIMAD.WIDE.U32 UR6, UR13, UR8, URZ ;  /* 0x000000080d0672a5 */ /* 0x000fe2000f8e003f */
[----:B------:R-:W-:Y:S01]  /*6040*/  R2UR UR25, R11 ;  /* 0x000000000b1972ca */ /* 0x000fe200000e0000 */
[----:B------:R-:W-:Y:S01]  /*6050*/  UIADD3 UR6, -UR13, URZ, URZ ;  /* 0x0000003f0d067290 */ /* 0x000fe2000fffe13f */
[----:B------:R-:W-:Y:S01]  /*6060*/  VIADD R11, R6, 0x1 ;  /* 0x00000001060b7836 */ /* 0x000fe20000000000 */
[----:B------:R-:W-:Y:S01]  /*6070*/  UMOV UR5, UR13 ;  /* 0x0000000d00057c82 */ /* 0x000fe20008000000 */
[----:B------:R-:W-:Y:S02]  /*6080*/  @UP0 USHF.R.U32.HI UR5, URZ, UR9, UR7 ;  /* 0x000000093f050299 */ /* 0x000fe40008011607 */
[----:B------:R-:W-:Y:S01]  /*6090*/  UISETP.NE.AND UP0, UPT, UR24, 0x1, UPT ;  /* 0x000000011800788c */ /* 0x000fe2000bf05270 */
[----:B------:R-:W-:Y:S01]  /*60a0*/  IMAD R10, R13, UR6, R16 ;  /* 0x000000060d0a7c24 */ /* 0x000fe2000f8e0210 */
[----:B------:R-:W-:Y:S01]  /*60b0*/  R2UR UR7, R20 ;  /* 0x00000000140772ca */ /* 0x000fe200000e0000 */
[----:B------:R-:W-:Y:S01]  /*60c0*/  VIADD R13, R9, 0x1 ;  /* 0x00000001090d7836 */ /* 0x000fe20000000000 */
[----:B------:R-:W-:Y:S01]  /*60d0*/  ULDC.64 UR8, c[0x0][0x3c0] ;  /* 0x0000f00000087ab9 */ /* 0x000fe20000000a00 */
[----:B------:R-:W-:Y:S01]  /*60e0*/  @P2 IMAD.MOV R13, RZ, RZ, R9 ;  /* 0x000000ffff0d2224 */ /* 0x000fe200078e0209 */
[----:B------:R-:W-:Y:S01]  /*60f0*/  R2UR UR19, R10 ;  /* 0x000000000a1372ca */ /* 0x000fe200000e0000 */
[----:B------:R-:W-:Y:S01]  /*6100*/  IMAD R20, R3, 0x2000, R20 ;  /* 0x0000200003147824 */ /* 0x000fe200078e0214 */
[----:B------:R-:W-:Y:S01]  /*6110*/  UMOV UR22, UR5 ;  /* 0x0000000500167c82 */ /* 0x000fe20008000000 */
[----:B------:R-:W-:Y:S01]  /*6120*/  VIADD R10, R7, 0x1 ;  /* 0x00000001070a7836 */ /* 0x000fe20000000000 */
[----:B------:R-:W-:Y:S01]  /*6130*/  UIADD3 UR6, UP1, UR28, 0xf0, URZ ;  /* 0x000000f01c067890 */ /* 0x000fe2000ff3e03f */
[----:B0-----:R-:W-:Y:S01]  /*6140*/  ISETP.NE.AND P3, PT, R13, R14, PT ;  /* 0x0000000e0d00720c */ /* 0x001fe20003f65270 */
[----:B------:R-:W-:Y:S01]  /*6150*/  @UP0 ULDC UR10, c[0x0][0x39c] ;  /* 0x0000e700000a0ab9 */ /* 0x000fe20000000800 */
[----:B------:R-:W-:Y:S01]  /*6160*/  @UP0 ULDC UR30, c[0x0][0x3a0] ;  /* 0x0000e800001e0ab9 */ /* 0x000fe20000000800 */
[----:B------:R-:W-:Y:S01]  /*6170*/  UIMAD.WIDE.U32 UR10, UR5, UR10, URZ ;  /* 0x0000000a050a72a5 */ /* 0x000fe2000f8e003f */
[----:B------:R-:W-:Y:S01]  /*6180*/  R2UR UR23, R20 ;  /* 0x00000000141772ca */ /* 0x000fe200000e0000 */
[----:B------:R-:W-:Y:S01]  /*6190*/  ULEA UR16, UR16, UR7, 0xc ;  /* 0x0000000710107291 */ /* 0x000fe2000f8e603f */
[----:B------:R-:W-:Y:S01]  /*61a0*/  VIADD R3, R3, 0x1 ;  /* 0x0000000103037836 */ /* 0x000fe20000000000 */
[----:B------:R-:W-:-:S02]  /*61b0*/  @UP0 USHF.R.U32.HI UR22, URZ, UR30, UR11 ;  /* 0x0000001e3f160299 */ /* 0x000fc4000801160b */
[----:B------:R-:W-:Y:S01]  /*61c0*/  UIMAD UR19, UR19, UR8, UR12 ;  /* 0x00000008131372a4 */ /* 0x000fe2000f8e020c */
[----:B------:R-:W-:Y:S01]  /*61d0*/  R2UR UR12, R9 ;  /* 0x00000000090c72ca */ /* 0x000fe200000e0000 */
[----:B------:R-:W-:Y:S01]  /*61e0*/  UIADD3 UR7, -UR5, URZ, URZ ;  /* 0x0000003f05077290 */ /* 0x000fe2000fffe13f */
[----:B------:R-:W-:Y:S01]  /*61f0*/  R2UR UR11, R18 ;  /* 0x00000000120b72ca */ /* 0x000fe200000e0000 */
[----:B------:R-:W-:Y:S01]  /*6200*/  UIADD3 UR8, -UR22, URZ, URZ ;  /* 0x0000003f16087290 */ /* 0x000fe2000fffe13f */
[----:B------:R-:W-:Y:S01]  /*6210*/  @P3 IMAD.MOV R10, RZ, RZ, R7 ;  /* 0x000000ffff0a3224 */ /* 0x000fe200078e0207 */
[----:B------:R-:W-:Y:S01]  /*6220*/  UIMAD UR7, UR14, UR7, UR13 ;  /* 0x000000070e0772a4 */ /* 0x000fe2000f8e020d */
[----:B------:R-:W-:Y:S01]  /*6230*/  R2UR UR13, R7 ;  /* 0x00000000070d72ca */ /* 0x000fe200000e0000 */
[----:B------:R-:W-:Y:S01]  /*6240*/  UIMAD UR5, UR24, UR8, UR5 ;  /* 0x00000008180572a4 */ /* 0x000fe2000f8e0205 */
[----:B------:R-:W-:Y:S01]  /*6250*/  R2UR UR14, R6 ;  /* 0x00000000060e72ca */ /* 0x000fe200000e0000 */
[----:B------:R-:W-:Y:S01]  /*6260*/  UIADD3 UR28, UP2, UR28, 0x270, URZ ;  /* 0x000002701c1c7890 */ /* 0x000fe2000ff5e03f */
[C---:B------:R-:W-:Y:S01]  /*6270*/  ISETP.NE.AND P4, PT, R10.reuse, R15, PT ;  /* 0x0000000f0a00720c */ /* 0x040fe20003f85270 */
[----:B------:R-:W-:Y:S01]  /*6280*/  UIMAD UR20, UR7, UR9, UR20 ;  /* 0x00000009071472a4 */ /* 0x000fe2000f8e0214 */
[----:B------:R-:W-:Y:S01]  /*6290*/  ISETP.NE.AND P5, PT, R3, 0x12, PT ;  /* 0x000000120300780c */ /* 0x000fe20003fa5270 */
[----:B------:R-:W-:Y:S01]  /*62a0*/  UIMAD UR21, UR5, UR4, UR21 ;  /* 0x00000004051572a4 */ /* 0x000fe2000f8e0215 */
[----:B------:R-:W-:Y:S01]  /*62b0*/  SEL R9, R13, RZ, P3 ;  /* 0x000000ff0d097207 */ /* 0x000fe20001800000 */
[----:B------:R-:W-:Y:S01]  /*62c0*/  UIADD3.X UR7, URZ, UR29, URZ, UP1, !UPT ;  /* 0x0000001d3f077290 */ /* 0x000fe20008ffe43f */
[----:B------:R-:W-:Y:S01]  /*62d0*/  SEL R12, RZ, 0x1, P5 ;  /* 0x00000001ff0c7807 */ /* 0x000fe20002800000 */
[----:B------:R-:W-:Y:S01]  /*62e0*/  UPRMT UR4, UR25, 0x5410, URZ ;  /* 0x0000541019047896 */ /* 0x000fe2000800003f */
[----:B------:R-:W-:Y:S01]  /*62f0*/  SEL R3, R3, RZ, P5 ;  /* 0x000000ff03037207 */ /* 0x000fe20002800000 */
[----:B------:R-:W-:Y:S01]  /*6300*/  UIADD3 UR8, UR23, 0x12000, URZ ;  /* 0x0001200017087890 */ /* 0x000fe2000fffe03f */
[----:B------:R-:W-:Y:S01]  /*6310*/  LOP3.LUT R5, R5, R12, RZ, 0x3c, !PT ;  /* 0x0000000c05057212 */ /* 0x000fe200078e3cff */
[----:B------:R-:W-:Y:S01]  /*6320*/  UIADD3.X UR29, URZ, UR29, URZ, UP2, !UPT ;  /* 0x0000001d3f1d7290 */ /* 0x000fe200097fe43f */
[----:B------:R-:W-:Y:S01]  /*6330*/  SEL R7, R10, RZ, P4 ;  /* 0x000000ff0a077207 */ /* 0x000fe20002000000 */
[----:B------:R-:W-:Y:S01]  /*6340*/  UMOV UR9, UR17 ;  /* 0x0000001100097c82 */ /* 0x000fe20008000000 */
[----:B------:R-:W-:Y:S01]  /*6350*/  UMOV UR10, UR18 ;  /* 0x00000012000a7c82 */ /* 0x000fe20008000000 */
[----:B------:R-:W-:Y:S01]  /*6360*/  @P4 IMAD.MOV R11, RZ, RZ, R6 ;  /* 0x000000ffff0b4224 */ /* 0x000fe200078e0206 */
[----:B------:R0:W-:Y:S03]  /*6370*/  UTMALDG.5D.IM2COL [UR16], [UR6], UR4 ;  /* 0x00000010060073b4 */ /* 0x0001e60008060004 */
[----:B------:R-:W-:Y:S01]  /*6380*/  IMAD.MOV.U32 R6, RZ, RZ, R11 ;  /* 0x000000ffff067224 */ /* 0x000fe200078e000b */
[----:B------:R0:W-:Y:S02]  /*6390*/  UTMALDG.5D [UR8], [UR28], desc[UR26] ;  /* 0x00001a081c0075b4 */ /* 0x0001e40008021000 */
[----:B0-----:R-:W-:Y:S05]  /*63a0*/  @P6 BRA `(.L_x_151) ;  /* 0xfffffff800506947 */ /* 0x001fea000383ffff */
.L_x_147:
[----:B------:R-:W-:Y:S01]  /*63b0*/  ISETP.GE.U32.AND P2, PT, R4, 0x12, PT ;  /* 0x000000120400780c */ /* 0x000fe20003f46070 */
[----:B------:R-:W-:Y:S05]  /*63c0*/  WARPSYNC.ALL ;  /* 0x0000000000007948 */ /* 0x000fea0003800000 */
[----:B------:R-:W-:-:S07]  /*63d0*/  ELECT P1, URZ, PT ;  /* 0x00000000003f782f */ /* 0x000fce0003820000 */
[----:B------:R-:W-:-:S05]  /*63e0*/  @P2 IMAD.WIDE.U32 R6, R4, 0x38e38e39, RZ ;  /* 0x38e38e3904062825 */ /* 0x000fca00078e00ff */
[----:B-1---5:R-:W-:-:S04]  /*63f0*/  @P2 SHF.R.U32.HI R0, RZ, 0x2, R7 ;  /* 0x00000002ff002819 */ /* 0x022fc80000011607 */
[----:B------:R-:W-:-:S04]  /*6400*/  @P2 LOP3.LUT R0, R0, 0x1, RZ, 0xc0, !PT ;  /* 0x0000000100002812 */ /* 0x000fc800078ec0ff */
[----:B------:R-:W-:Y:S01]  /*6410*/  @P2 ISETP.NE.U32.AND P0, PT, R0, 0x1, PT ;  /* 0x000000010000280c */ /* 0x000fe20003f05070 */
[----:B------:R-:W-:-:S12]  /*6420*/  @!P1 EXIT ;  /* 0x000000000000994d */ /* 0x000fd80003800000 */
[----:B------:R-:W-:Y:S01]  /*6430*/  LOP3.LUT R2, R2, 0x2, RZ, 0xfc, !PT ;  /* 0x0000000202027812 */ /* 0x000fe200078efcff */
[----:B------:R-:W-:Y:S01]  /*6440*/  IMAD.MOV.U32 R5, RZ, RZ, 0x1 ;  /* 0x00000001ff057424 */ /* 0x000fe200078e00ff */
[----:B------:R-:W-:Y:S02]  /*6450*/  @P2 ISETP.NE.U32.AND.EX P0, PT, RZ, RZ, PT, P0 ;  /* 0x000000ffff00220c */ /* 0x000fe40003f05100 */
[----:B------:R-:W-:Y:S02]  /*6460*/  ISETP.NE.AND P1, PT, R2, 0x3, PT ;  /* 0x000000030200780c */ /* 0x000fe40003f25270 */
[----:B------:R-:W-:-:S11]  /*6470*/  @P2 SEL R5, RZ, 0x1, !P0 ;  /* 0x00000001ff052807 */ /* 0x000fd60004000000 */
[----:B------:R-:W-:Y:S05]  /*6480*/  @!P1 BRA `(.L_x_152) ;  /* 0x0000000000049947 */ /* 0x000fea0003800000 */
[----:B------:R-:W-:Y:S01]  /*6490*/  BPT.TRAP 0x1 ;  /* 0x000000040000795c */ /* 0x000fe20000300000 */
.L_x_152:
[----:B------:R-:W0:Y:S01]  /*64a0*/  S2R R7, SR_CgaCtaId ;  /* 0x0000000000077919 */ /* 0x000e220000008800 */
[----:B---3--:R-:W-:Y:S01]  /*64b0*/  IMAD.WIDE.U32 R2, R4, 0x38e38e39, RZ ;  /* 0x38e38e3904027825 */ /* 0x008fe200078e00ff */
[----:B------:R-:W-:-:S04]  /*64c0*/  MOV R0, 0x400 ;  /* 0x0000040000007802 */ /* 0x000fc80000000f00 */
[----:B------:R-:W-:-:S05]  /*64d0*/  SHF.R.U32.HI R3, RZ, 0x2, R3 ;  /* 0x00000002ff037819 */ /* 0x000fca0000011603 */
[----:B------:R-:W-:Y:S01]  /*64e0*/  IMAD R3, R3, -0x12, R4 ;  /* 0xffffffee03037824 */ /* 0x000fe200078e0204 */
[----:B0-----:R-:W-:Y:S02]  /*64f0*/  LEA R0, R7, R0, 0x18 ;  /* 0x0000000007007211 */ /* 0x001fe400078ec0ff */
[----:B------:R-:W-:-:S03]  /*6500*/  SHF.L.U32 R7, R5, 0x1f, RZ ;  /* 0x0000001f05077819 */ /* 0x000fc600000006ff */
[----:B------:R-:W-:-:S04]  /*6510*/  VIADD R0, R0, 0x36090 ;  /* 0x0003609000007836 */ /* 0x000fc80000000000 */
[----:B------:R-:W-:-:S07]  /*6520*/  IMAD R2, R3, 0x8, R0 ;  /* 0x0000000803027824 */ /* 0x000fce00078e0200 */
.L_x_153:
[----:B0-----:R0:W1:Y:S02]  /*6530*/  SYNCS.PHASECHK.TRANS64.TRYWAIT P0, [R2+URZ], R7 ;  /* 0x00000007020075a7 */ /* 0x001064000800017f */
[----:B-1----:R-:W-:Y:S05]  /*6540*/  @!P0 NANOSLEEP.SYNCS 0x989680 ;  /* 0x009896800000895d */ /* 0x002fea0003900000 */
[----:B------:R-:W1:Y:S02]  /*6550*/  @!P0 SYNCS.PHASECHK.TRANS64 P0, [R2+URZ], R7 ;  /* 0x00000007020085a7 */ /* 0x000e64000800007f */
[----:B-1----:R-:W-:Y:S05]  /*6560*/  @!P0 BRA `(.L_x_153) ;  /* 0xfffffffc00f08947 */ /* 0x002fea000383ffff */
[----:B------:R-:W-:-:S05]  /*6570*/  VIADD R3, R3, 0x1 ;  /* 0x0000000103037836 */ /* 0x000fca0000000000 */
[----:B------:R-:W-:-:S04]  /*6580*/  ISETP.NE.AND P0, PT, R3, 0x12, PT ;  /* 0x000000120300780c */ /* 0x000fc80003f05270 */
[----:B0-----:R-:W-:Y:S02]  /*6590*/  SEL R2, RZ, 0x1, P0 ;  /* 0x00000001ff027807 */ /* 0x001fe40000000000 */
[----:B------:R-:W-:Y:S02]  /*65a0*/  SEL R3, R3, RZ, P0 ;  /* 0x000000ff03037207 */ /* 0x000fe40000000000 */
[----:B------:R-:W-:-:S03]  /*65b0*/  LOP3.LUT R7, R5, R2, RZ, 0x3c, !PT ;  /* 0x0000000205077212 */ /* 0x000fc600078e3cff */
[----:B------:R-:W-:Y:S01]  /*65c0*/  IMAD R2, R3, 0x8, R0 ;  /* 0x0000000803027824 */ /* 0x000fe200078e0200 */
[----:B------:R-:W-:-:S07]  /*65d0*/  SHF.L.U32 R5, R7, 0x1f, RZ ;  /* 0x0000001f07057819 */ /* 0x000fce00000006ff */
.L_x_154:
        /* <DEDUP_REMOVED lines=11> */
.L_x_155:
        /* <DEDUP_REMOVED lines=11> */
.L_x_156:
        /* <DEDUP_REMOVED lines=11> */
.L_x_157:
        /* <DEDUP_REMOVED lines=11> */
.L_x_158:
        /* <DEDUP_REMOVED lines=11> */
.L_x_159:
        /* <DEDUP_REMOVED lines=11> */
.L_x_160:
        /* <DEDUP_REMOVED lines=11> */
.L_x_161:
        /* <DEDUP_REMOVED lines=11> */
.L_x_162:
        /* <DEDUP_REMOVED lines=11> */
.L_x_163:
        /* <DEDUP_REMOVED lines=11> */
.L_x_164:
        /* <DEDUP_REMOVED lines=11> */
.L_x_165:
        /* <DEDUP_REMOVED lines=11> */
.L_x_166:
        /* <DEDUP_REMOVED lines=11> */
.L_x_167:
        /* <DEDUP_REMOVED lines=11> */
.L_x_168:
        /* <DEDUP_REMOVED lines=11> */
.L_x_169:
        /* <DEDUP_REMOVED lines=11> */
.L_x_170:
[----:B0-----:R0:W1:Y:S02]  /*70e0*/  SYNCS.PHASECHK.TRANS64.TRYWAIT P0, [R3+URZ], R0 ;  /* 0x00000000030075a7 */ /* 0x001064000800017f */
[----:B-1----:R-:W-:Y:S05]  /*70f0*/  @!P0 NANOSLEEP.SYNCS 0x989680 ;  /* 0x009896800000895d */ /* 0x002fea0003900000 */
[----:B------:R-:W1:Y:S02]  /*7100*/  @!P0 SYNCS.PHASECHK.TRANS64 P0, [R3+URZ], R0 ;  /* 0x00000000030085a7 */ /* 0x000e64000800007f */
[----:B-1----:R-:W-:Y:S05]  /*7110*/  @P0 EXIT ;  /* 0x000000000000094d */ /* 0x002fea0003800000 */
[----:B------:R-:W-:Y:S05]  /*7120*/  BRA `(.L_x_170) ;  /* 0xfffffffc00ec7947 */ /* 0x000fea000383ffff */
.L_x_171:
[----:B------:R-:W-:-:S00]  /*7130*/  BRA `(.L_x_171) ;  /* 0xfffffffc00fc7947 */ /* 0x000fc0000383ffff */
[----:B------:R-:W-:-:S00]  /*7140*/  NOP ;  /* 0x0000000000007918 */ /* 0x000fc00000000000 */
        /* <DEDUP_REMOVED lines=11> */
.L_x_172:


//--------------------- .nv.shared._ZN7cutlass13device_kernelINS_4conv6kernel13ConvUniversalINS1_16ConvProblemShapeILNS1_8OperatorE0ELi3EEENS1_10collective14CollectiveConvINS1_46MainloopSm90TmaGmmaWarpSpecializedImplicitGemmILS5_0ELi18ELi3EN4cute5tupleIJNSA_1CILi1EEESD_SD_EEENS1_36KernelImplicitTmaWarpSpecializedSm90ELi1EEENSB_IJNSC_ILi64EEENSC_ILi128EEENSB_IJNSC_ILi32EEEEEEEEENS_6half_tESM_NSA_8TiledMMAINSA_8MMA_AtomIJNSA_4SM904GMMA26MMA_64x128x16_F32F16F16_SSILNSQ_5MajorE0ELSS_0ELNSQ_7ScaleInE1ELST_1EEEEEENSA_6LayoutISE_NSB_IJNSC_ILi0EEESX_SX_EEEEENSB_IJNSA_10UnderscoreES10_S10_EEEEENS7_6detail26Sm90ImplicitGemmTileTraitsINSA_20SM90_TMA_LOAD_IM2COLENSA_14ComposedLayoutINSA_7SwizzleILi2ELi4ELi3EEENSA_18smem_ptr_flag_bitsILi16EEENSW_INSB_IJNSB_IJNSC_ILi8EEES1B_EEENSB_IJSJ_SD_EEENSB_IJSD_NSC_ILi18EEEEEEEEENSB_IJNSB_IJSJ_NSC_ILi256EEEEEENSB_IJSD_SX_EEENSB_IJSX_NSC_ILi2048EEEEEEEEEEEEEvEENS14_INSA_13SM90_TMA_LOADENS16_IS18_S1A_NSW_INSB_IJNSB_IJS1B_NSC_ILi16EEEEEES1D_S1F_EEENSB_IJS1I_S1J_NSB_IJSX_NSC_ILi4096EEEEEEEEEEEEEvEEEENS_8epilogue10collective6detail29Sm90TmaWarpSpecializedAdapterINS22_15DefaultEpilogueISM_NSB_IJNSB_IJllllEEESD_SX_EEES27_NS21_6thread17LinearCombinationISM_Li1EffLNS28_9ScaleType4KindE0ELNS_15FloatRoundStyleE2ESM_EENS_4gemm15EpilogueDefaultEEEEEvvEEEEvNT_6ParamsE --------------------------
	.section	.nv.shared._ZN7cutlass13device_kernelINS_4conv6kernel13ConvUniversalINS1_16ConvProblemShapeILNS1_8OperatorE0ELi3EEENS1_10collective14CollectiveConvINS1_46MainloopSm90TmaGmmaWarpSpecializedImplicitGemmILS5_0ELi18ELi3EN4cute5tupleIJNSA_1CILi1EEESD_SD_EEENS1_36KernelImplicitTmaWarpSpecializedSm90ELi1EEENSB_IJNSC_ILi64EEENSC_ILi128EEENSB_IJNSC_ILi32EEEEEEEEENS_6half_tESM_NSA_8TiledMMAINSA_8MMA_AtomIJNSA_4SM904GMMA26MMA_64x128x16_F32F16F16_SSILNSQ_5MajorE0ELSS_0ELNSQ_7ScaleInE1ELST_1EEEEEENSA_6LayoutISE_NSB_IJNSC_ILi0EEESX_SX_EEEEENSB_IJNSA_10UnderscoreES10_S10_EEEEENS7_6detail26Sm90ImplicitGemmTileTraitsINSA_20SM90_TMA_LOAD_IM2COLENSA_14ComposedLayoutINSA_7SwizzleILi2ELi4ELi3EEENSA_18smem_ptr_flag_bitsILi16EEENSW_INSB_IJNSB_IJNSC_ILi8EEES1B_EEENSB_IJSJ_SD_EEENSB_IJSD_NSC_ILi18EEEEEEEEENSB_IJNSB_IJSJ_NSC_ILi256EEEEEENSB_IJSD_SX_EEENSB_IJSX_NSC_ILi2048EEEEEEEEEEEEEvEENS14_INSA_13SM90_TMA_LOADENS16_IS18_S1A_NSW_INSB_IJNSB_IJS1B_NSC_ILi16EEEEEES1D_S1F_EEENSB_IJS1I_S1J_NSB_IJSX_NSC_ILi4096EEEEEEEEEEEEEvEEEENS_8epilogue10collective6detail29Sm90TmaWarpSpecializedAdapterINS22_15DefaultEpilogueISM_NSB_IJNSB_IJllllEEESD_SX_EEES27_NS21_6thread17LinearCombinationISM_Li1EffLNS28_9ScaleType4KindE0ELNS_15FloatRoundStyleE2ESM_EENS_4gemm15EpilogueDefaultEEEEEvvEEEEvNT_6ParamsE,"aw",@nobits
	.sectionflags	@""
	.align	16
	.zero		1024


//--------------------- .nv.shared.reserved.0     --------------------------
	.section	.nv.shared.reserved.0,"aw",@nobits
	.weak		__nv_reservedSMEM_offset_0_alias
	.size		__nv_reservedSMEM_offset_0_alias, 0, 0
	.other		__nv_reservedSMEM_offset_0_alias,@"STO_CUDA_RESERVED_SHARED STV_DEFAULT"
__nv_reservedSMEM_offset_0_alias:
	.zero		0


//--------------------- .nv.global                --------------------------
	.section	.nv.global,"aw",@nobits
.nv.global:
	.type		_ZN39_INTERNAL_9e348c50_4_k_cu_0c7cc08d_32794cute1_E,@object
	.size		_ZN39_INTERNAL_9e348c50_4_k_cu_0c7cc08d_32794cute1_E,(_ZN39_INTERNAL_9e348c50_4_k_cu_0c7cc08d_32794cuda3std3__45__cpo6cbeginE - _ZN39_INTERNAL_9e348c50_4_k_cu_0c7cc08d_32794cute1_E)
_ZN39_INTERNAL_9e348c50_4_k_cu_0c7cc08d_32794cute1_E:
	.zero		1
	.type		_ZN39_INTERNAL_9e348c50_4_k_cu_0c7cc08d_32794cuda3std3__45__cpo6cbeginE,@object
	.size		_ZN39_INTERNAL_9e348c50_4_k_cu_0c7cc08d_32794cuda3std3__45__cpo6cbeginE,(_ZN39_INTERNAL_9e348c50_4_k_cu_0c7cc08d_32794cuda3std3__48in_placeE - _ZN39_INTERNAL_9e348c50_4_k_cu_0c7cc08d_32794cuda3std3__45__cpo6cbeginE)
_ZN39_INTERNAL_9e348c50_4_k_cu_0c7cc08d_32794cuda3std3__45__cpo6cbeginE:
	.zero		1
	.type		_ZN39_INTERNAL_9e348c50_4_k_cu_0c7cc08d_32794cuda3std3__48in_placeE,@object
	.size		_ZN39_INTERNAL_9e348c50_4_k_cu_0c7cc08d_32794cuda3std3__48in_placeE,(_ZN39_INTERNAL_9e348c50_4_k_cu_0c7cc08d_32794cuda3std6ranges3__45__cpo9iter_moveE - _ZN39_INTERNAL_9e348c50_4_k_cu_0c7cc08d_32794cuda3std3__48in_placeE)
_ZN39_INTERNAL_9e348c50_4_k_cu_0c7cc08d_32794cuda3std3__48in_placeE:
	.zero		1
	.type		_ZN39_INTERNAL_9e348c50_4_k_cu_0c7cc08d_32794cuda3std6ranges3__45__cpo9iter_moveE,@object
	.size		_ZN39_INTERNAL_9e348c50_4_k_cu_0c7cc08d_32794cuda3std6ranges3__45__cpo9iter_moveE,(_ZN39_INTERNAL_9e348c50_4_k_cu_0c7cc08d_32794cuda3std3__45__cpo5beginE - _ZN39_INTERNAL_9e348c50_4_k_cu_0c7cc08d_32794cuda3std6ranges3__45__cpo9iter_moveE)
_ZN39_INTERNAL_9e348c50_4_k_cu_0c7cc08d_32794cuda3std6ranges3__45__cpo9iter_moveE:
	.zero		1
	.type		_ZN39_INTERNAL_9e348c50_4_k_cu_0c7cc08d_32794cuda3std3__45__cpo5beginE,@object
	.size		_ZN39_INTERNAL_9e348c50_4_k_cu_0c7cc08d_32794cuda3std3__45__cpo5beginE,(_ZN39_INTERNAL_9e348c50_4_k_cu_0c7cc08d_32794cuda3std3__441_GLOBAL__N__9e348c50_4_k_cu_0c7cc08d_32796ignoreE - _ZN39_INTERNAL_9e348c50_4_k_cu_0c7cc08d_32794cuda3std3__45__cpo5beginE)
_ZN39_INTERNAL_9e348c50_4_k_cu_0c7cc08d_32794cuda3std3__45__cpo5beginE:
	.zero		1
	.type		_ZN39_INTERNAL_9e348c50_4_k_cu_0c7cc08d_32794cuda3std3__441_GLOBAL__N__9e348c50_4_k_cu_0c7cc08d_32796ignoreE,@object
	.size		_ZN39_INTERNAL_9e348c50_4_k_cu_0c7cc08d_32794cuda3std3__441_GLOBAL__N__9e348c50_4_k_cu_0c7cc08d_32796ignoreE,(_ZN39_INTERNAL_9e348c50_4_k_cu_0c7cc08d_32794cute7productE - _ZN39_INTERNAL_9e348c50_4_k_cu_0c7cc08d_32794cuda3std3__441_GLOBAL__N__9e348c50_4_k_cu_0c7cc08d_32796ignoreE)
_ZN39_INTERNAL_9e348c50_4_k_cu_0c7cc08d_32794cuda3std3__441_GLOBAL__N__9e348c50_4_k_cu_0c7cc08d_32796ignoreE:
	.zero		1
	.type		_ZN39_INTERNAL_9e348c50_4_k_cu_0c7cc08d_32794cute7productE,@object
	.size		_ZN39_INTERNAL_9e348c50_4_k_cu_0c7cc08d_32794cute7productE,(_ZN39_INTERNAL_9e348c50_4_k_cu_0c7cc08d_32794cuda3std3__45__cpo3endE - _ZN39_INTERNAL_9e348c50_4_k_cu_0c7cc08d_32794cute7productE)
_ZN39_INTERNAL_9e348c50_4_k_cu_0c7cc08d_32794cute7productE:
	.zero		1
	.type		_ZN39_INTERNAL_9e348c50_4_k_cu_0c7cc08d_32794cuda3std3__45__cpo3endE,@object
	.size		_ZN39_INTERNAL_9e348c50_4_k_cu_0c7cc08d_32794cuda3std3__45__cpo3endE,(_ZN39_INTERNAL_9e348c50_4_k_cu_0c7cc08d_32794cuda3std3__419piecewise_constructE - _ZN39_INTERNAL_9e348c50_4_k_cu_0c7cc08d_32794cuda3std3__45__cpo3endE)
_ZN39_INTERNAL_9e348c50_4_k_cu_0c7cc08d_32794cuda3std3__45__cpo3endE:
	.zero		1
	.type		_ZN39_INTERNAL_9e348c50_4_k_cu_0c7cc08d_32794cuda3std3__419piecewise_constructE,@object
	.size		_ZN39_INTERNAL_9e348c50_4_k_cu_0c7cc08d_32794cuda3std3__419piecewise_constructE,(_ZN39_INTERNAL_9e348c50_4_k_cu_0c7cc08d_32794cuda3std3__45__cpo4cendE - _ZN39_INTERNAL_9e348c50_4_k_cu_0c7cc08d_32794cuda3std3__419piecewise_constructE)
_ZN39_INTERNAL_9e348c50_4_k_cu_0c7cc08d_32794cuda3std3__419piecewise_constructE:
	.zero		1
	.type		_ZN39_INTERNAL_9e348c50_4_k_cu_0c7cc08d_32794cuda3std3__45__cpo4cendE,@object
	.size		_ZN39_INTERNAL_9e348c50_4_k_cu_0c7cc08d_32794cuda3std3__45__cpo4cendE,(_ZN39_INTERNAL_9e348c50_4_k_cu_0c7cc08d_32794cuda3std6ranges3__45__cpo4swapE - _ZN39_INTERNAL_9e348c50_4_k_cu_0c7cc08d_32794cuda3std3__45__cpo4cendE)
_ZN39_INTERNAL_9e348c50_4_k_cu_0c7cc08d_32794cuda3std3__45__cpo4cendE:
	.zero		1
	.type		_ZN39_INTERNAL_9e348c50_4_k_cu_0c7cc08d_32794cuda3std6ranges3__45__cpo4swapE,@object
	.size		_ZN39_INTERNAL_9e348c50_4_k_cu_0c7cc08d_32794cuda3std6ranges3__45__cpo4swapE,(.L_7 - _ZN39_INTERNAL_9e348c50_4_k_cu_0c7cc08d_32794cuda3std6ranges3__45__cpo4swapE)
_ZN39_INTERNAL_9e348c50_4_k_cu_0c7cc08d_32794cuda3std6ranges3__45__cpo4swapE:
	.zero		1
.L_7:


//--------------------- .nv.constant0._ZN7cutlass13device_kernelINS_4conv6kernel13ConvUniversalINS1_16ConvProblemShapeILNS1_8OperatorE0ELi3EEENS1_10collective14CollectiveConvINS1_46MainloopSm90TmaGmmaWarpSpecializedImplicitGemmILS5_0ELi18ELi3EN4cute5tupleIJNSA_1CILi1EEESD_SD_EEENS1_36KernelImplicitTmaWarpSpecializedSm90ELi1EEENSB_IJNSC_ILi64EEENSC_ILi128EEENSB_IJNSC_ILi32EEEEEEEEENS_6half_tESM_NSA_8TiledMMAINSA_8MMA_AtomIJNSA_4SM904GMMA26MMA_64x128x16_F32F16F16_SSILNSQ_5MajorE0ELSS_0ELNSQ_7ScaleInE1ELST_1EEEEEENSA_6LayoutISE_NSB_IJNSC_ILi0EEESX_SX_EEEEENSB_IJNSA_10UnderscoreES10_S10_EEEEENS7_6detail26Sm90ImplicitGemmTileTraitsINSA_20SM90_TMA_LOAD_IM2COLENSA_14ComposedLayoutINSA_7SwizzleILi2ELi4ELi3EEENSA_18smem_ptr_flag_bitsILi16EEENSW_INSB_IJNSB_IJNSC_ILi8EEES1B_EEENSB_IJSJ_SD_EEENSB_IJSD_NSC_ILi18EEEEEEEEENSB_IJNSB_IJSJ_NSC_ILi256EEEEEENSB_IJSD_SX_EEENSB_IJSX_NSC_ILi2048EEEEEEEEEEEEEvEENS14_INSA_13SM90_TMA_LOADENS16_IS18_S1A_NSW_INSB_IJNSB_IJS1B_NSC_ILi16EEEEEES1D_S1F_EEENSB_IJS1I_S1J_NSB_IJSX_NSC_ILi4096EEEEEEEEEEEEEvEEEENS_8epilogue10collective6detail29Sm90TmaWarpSpecializedAdapterINS22_15DefaultEpilogueISM_NSB_IJNSB_IJllllEEESD_SX_EEES27_NS21_6thread17LinearCombinationISM_Li1EffLNS28_9ScaleType4KindE0ELNS_15FloatRoundStyleE2ESM_EENS_4gemm15EpilogueDefaultEEEEEvvEEEEvNT_6ParamsE --------------------------
	.section	.nv.constant0._ZN7cutlass13device_kernelINS_4conv6kernel13ConvUniversalINS1_16ConvProblemShapeILNS1_8OperatorE0ELi3EEENS1_10collective14CollectiveConvINS1_46MainloopSm90TmaGmmaWarpSpecializedImplicitGemmILS5_0ELi18ELi3EN4cute5tupleIJNSA_1CILi1EEESD_SD_EEENS1_36KernelImplicitTmaWarpSpecializedSm90ELi1EEENSB_IJNSC_ILi64EEENSC_ILi128EEENSB_IJNSC_ILi32EEEEEEEEENS_6half_tESM_NSA_8TiledMMAINSA_8MMA_AtomIJNSA_4SM904GMMA26MMA_64x128x16_F32F16F16_SSILNSQ_5MajorE0ELSS_0ELNSQ_7ScaleInE1ELST_1EEEEEENSA_6LayoutISE_NSB_IJNSC_ILi0EEESX_SX_EEEEENSB_IJNSA_10UnderscoreES10_S10_EEEEENS7_6detail26Sm90ImplicitGemmTileTraitsINSA_20SM90_TMA_LOAD_IM2COLENSA_14ComposedLayoutINSA_7SwizzleILi2ELi4ELi3EEENSA_18smem_ptr_flag_bitsILi16EEENSW_INSB_IJNSB_IJNSC_ILi8EEES1B_EEENSB_IJSJ_SD_EEENSB_IJSD_NSC_ILi18EEEEEEEEENSB_IJNSB_IJSJ_NSC_ILi256EEEEEENSB_IJSD_SX_EEENSB_IJSX_NSC_ILi2048EEEEEEEEEEEEEvEENS14_INSA_13SM90_TMA_LOADENS16_IS18_S1A_NSW_INSB_IJNSB_IJS1B_NSC_ILi16EEEEEES1D_S1F_EEENSB_IJS1I_S1J_NSB_IJSX_NSC_ILi4096EEEEEEEEEEEEEvEEEENS_8epilogue10collective6detail29Sm90TmaWarpSpecializedAdapterINS22_15DefaultEpilogueISM_NSB_IJNSB_IJllllEEESD_SX_EEES27_NS21_6thread17LinearCombinationISM_Li1EffLNS28_9ScaleType4KindE0ELNS_15FloatRoundStyleE2ESM_EENS_4gemm15EpilogueDefaultEEEEEvvEEEEvNT_6ParamsE,"a",@progbits
	.sectionflags	@""
	.align	4
.nv.constant0._ZN7cutlass13device_kernelINS_4conv6kernel13ConvUniversalINS1_16ConvProblemShapeILNS1_8OperatorE0ELi3EEENS1_10collective14CollectiveConvINS1_46MainloopSm90TmaGmmaWarpSpecializedImplicitGemmILS5_0ELi18ELi3EN4cute5tupleIJNSA_1CILi1EEESD_SD_EEENS1_36KernelImplicitTmaWarpSpecializedSm90ELi1EEENSB_IJNSC_ILi64EEENSC_ILi128EEENSB_IJNSC_ILi32EEEEEEEEENS_6half_tESM_NSA_8TiledMMAINSA_8MMA_AtomIJNSA_4SM904GMMA26MMA_64x128x16_F32F16F16_SSILNSQ_5MajorE0ELSS_0ELNSQ_7ScaleInE1ELST_1EEEEEENSA_6LayoutISE_NSB_IJNSC_ILi0EEESX_SX_EEEEENSB_IJNSA_10UnderscoreES10_S10_EEEEENS7_6detail26Sm90ImplicitGemmTileTraitsINSA_20SM90_TMA_LOAD_IM2COLENSA_14ComposedLayoutINSA_7SwizzleILi2ELi4ELi3EEENSA_18smem_ptr_flag_bitsILi16EEENSW_INSB_IJNSB_IJNSC_ILi8EEES1B_EEENSB_IJSJ_SD_EEENSB_IJSD_NSC_ILi18EEEEEEEEENSB_IJNSB_IJSJ_NSC_ILi256EEEEEENSB_IJSD_SX_EEENSB_IJSX_NSC_ILi2048EEEEEEEEEEEEEvEENS14_INSA_13SM90_TMA_LOADENS16_IS18_S1A_NSW_INSB_IJNSB_IJS1B_NSC_ILi16EEEEEES1D_S1F_EEENSB_IJS1I_S1J_NSB_IJSX_NSC_ILi4096EEEEEEEEEEEEEvEEEENS_8epilogue10collective6detail29Sm90TmaWarpSpecializedAdapterINS22_15DefaultEpilogueISM_NSB_IJNSB_IJllllEEESD_SX_EEES27_NS21_6thread17LinearCombinationISM_Li1EffLNS28_9ScaleType4KindE0ELNS_15FloatRoundStyleE2ESM_EENS_4gemm15EpilogueDefaultEEEEEvvEEEEvNT_6ParamsE:
	.zero		1664


//--------------------- SYMBOLS --------------------------

	.type		.nv.reservedSmem.offset0,@object
	.size		.nv.reservedSmem.offset0,0x4
